	.target	sm_100a

	.elftype	@"ET_EXEC"


//--------------------- .note.nv.tkinfo           --------------------------
	.section	.note.nv.tkinfo,"",@"SHT_NOTE"
	.sectionflags	@"SHF_NOTE_NV_TKINFO"
	.tkinfo
        /*0018*/ 	.word	0x00000002
        /*0030*/ 	.string	""
        /*0030*/ 	.string	"ptxas"
        /*0030*/ 	.string	"Cuda compilation tools, release 13.0, V13.0.88"
        /*0030*/ 	.string	"Build cuda_13.0.r13.0/compiler.36424714_0"
        /*0030*/ 	.string	"-arch sm_100a -m 64 "



//--------------------- .note.nv.cuinfo           --------------------------
	.section	.note.nv.cuinfo,"",@"SHT_NOTE"
	.sectionflags	@"SHF_NOTE_NV_CUINFO"
        /*0018*/ 	.short	0x0002
        /*001a*/ 	.short	0x0064
        /*001c*/ 	.short	0x0082
	.zero		2


//--------------------- .nv.info                  --------------------------
	.section	.nv.info,"",@"SHT_CUDA_INFO"
	.align	4


	//----- nvinfo : EIATTR_REGCOUNT
	.align		4
        /*0000*/ 	.byte	0x04, 0x2f
        /*0002*/ 	.short	(.L_20 - .L_19)
	.align		4
.L_19:
        /*0004*/ 	.word	index@(_ZN7cutlass13device_kernelINS_4gemm6kernel13GemmUniversalIN4cute5tupleIJiiiiEEENS1_10collective13CollectiveMmaINS1_35MainloopSm100TmaUmmaWarpSpecializedILi3ELi2ELi2ENS5_IJNS4_1CILi1EEENSA_ILi2EEESB_EEEEENS5_IJNSA_ILi128EEENSA_ILi256EEESF_EEENS_12float_e4m3_tENS5_IJlSB_lEEESI_SJ_NS4_8TiledMMAINS4_8MMA_AtomIJNS4_10MMA_TraitsINS4_19SM100_MMA_F8F6F4_SSEJSI_SI_fSF_SG_NS4_17integral_constantINS4_4UMMA5MajorELSQ_0EEESR_NSO_INSP_7ScaleInELSS_0EEEST_EEEEEENS4_6LayoutINS5_IJSB_SB_SB_EEENS5_IJNSA_ILi0EEESY_SY_EEEEENS5_IJNS4_10UnderscoreES11_S11_EEEEENS4_23SM90_TMA_LOAD_MULTICASTENS4_14ComposedLayoutINS4_7SwizzleILi3ELi4ELi3EEENS4_18smem_ptr_flag_bitsILi8EEENSW_INS5_IJNSA_ILi8EEESF_EEENS5_IJSF_SB_EEEEEEEvNS4_8identityENS4_13SM90_TMA_LOADES1E_vS1F_EENS_8epilogue10collective18CollectiveEpilogueINS1I_23Sm100TmaWarpSpecializedILi4ELi2ELi64ELb0ELb0EEEJSH_NS5_IJNSW_ISF_SB_EENSW_INSA_ILi64EEESB_EEEEESI_SJ_SI_SJ_NS1I_6fusion15FusionCallbacksIS1M_NS1R_17LinearCombinationISI_fSI_fLNS_15FloatRoundStyleE2EEESH_S1Q_JEEENS4_5SM1004TMEM4LOAD26SM100_TMEM_LOAD_32dp32b64xES1G_NS15_INS16_ILi2ELi4ELi3EEES19_NSW_INS5_IJS1A_S1O_EEENS5_IJS1O_SB_EEEEEEENS4_39AutoVectorizingCopyWithAssumedAlignmentILi128EEENS4_14SM90_TMA_STOREES25_S27_S27_EEEvvEEEEvNT_6ParamsE)
        /*0008*/ 	.word	0x000000ce


	//----- nvinfo : EIATTR_FRAME_SIZE
	.align		4
.L_20:
        /*000c*/ 	.byte	0x04, 0x11
        /*000e*/ 	.short	(.L_22 - .L_21)
	.align		4
.L_21:
        /*0010*/ 	.word	index@($__internal_2_$__cuda_sm10x_tcgen05_guardrail_trap_unallocated_columns_being_dealloced)
        /*0014*/ 	.word	0x00000000


	//----- nvinfo : EIATTR_FRAME_SIZE
	.align		4
.L_22:
        /*0018*/ 	.byte	0x04, 0x11
        /*001a*/ 	.short	(.L_24 - .L_23)
	.align		4
.L_23:
        /*001c*/ 	.word	index@($__internal_1_$__cuda_sm10x_tcgen05_guardrail_trap_phase_invalid_during_alloc)
        /*0020*/ 	.word	0x00000000


	//----- nvinfo : EIATTR_FRAME_SIZE
	.align		4
.L_24:
        /*0024*/ 	.byte	0x04, 0x11
        /*0026*/ 	.short	(.L_26 - .L_25)
	.align		4
.L_25:
        /*0028*/ 	.word	index@($__internal_0_$__cuda_sm10x_tcgen05_guardrail_trap_col_being_dealloced_not_returned_by_alloc)
        /*002c*/ 	.word	0x00000000


	//----- nvinfo : EIATTR_FRAME_SIZE
	.align		4
.L_26:
        /*0030*/ 	.byte	0x04, 0x11
        /*0032*/ 	.short	(.L_28 - .L_27)
	.align		4
.L_27:
        /*0034*/ 	.word	index@(_ZN7cutlass13device_kernelINS_4gemm6kernel13GemmUniversalIN4cute5tupleIJiiiiEEENS1_10collective13CollectiveMmaINS1_35MainloopSm100TmaUmmaWarpSpecializedILi3ELi2ELi2ENS5_IJNS4_1CILi1EEENSA_ILi2EEESB_EEEEENS5_IJNSA_ILi128EEENSA_ILi256EEESF_EEENS_12float_e4m3_tENS5_IJlSB_lEEESI_SJ_NS4_8TiledMMAINS4_8MMA_AtomIJNS4_10MMA_TraitsINS4_19SM100_MMA_F8F6F4_SSEJSI_SI_fSF_SG_NS4_17integral_constantINS4_4UMMA5MajorELSQ_0EEESR_NSO_INSP_7ScaleInELSS_0EEEST_EEEEEENS4_6LayoutINS5_IJSB_SB_SB_EEENS5_IJNSA_ILi0EEESY_SY_EEEEENS5_IJNS4_10UnderscoreES11_S11_EEEEENS4_23SM90_TMA_LOAD_MULTICASTENS4_14ComposedLayoutINS4_7SwizzleILi3ELi4ELi3EEENS4_18smem_ptr_flag_bitsILi8EEENSW_INS5_IJNSA_ILi8EEESF_EEENS5_IJSF_SB_EEEEEEEvNS4_8identityENS4_13SM90_TMA_LOADES1E_vS1F_EENS_8epilogue10collective18CollectiveEpilogueINS1I_23Sm100TmaWarpSpecializedILi4ELi2ELi64ELb0ELb0EEEJSH_NS5_IJNSW_ISF_SB_EENSW_INSA_ILi64EEESB_EEEEESI_SJ_SI_SJ_NS1I_6fusion15FusionCallbacksIS1M_NS1R_17LinearCombinationISI_fSI_fLNS_15FloatRoundStyleE2EEESH_S1Q_JEEENS4_5SM1004TMEM4LOAD26SM100_TMEM_LOAD_32dp32b64xES1G_NS15_INS16_ILi2ELi4ELi3EEES19_NSW_INS5_IJS1A_S1O_EEENS5_IJS1O_SB_EEEEEEENS4_39AutoVectorizingCopyWithAssumedAlignmentILi128EEENS4_14SM90_TMA_STOREES25_S27_S27_EEEvvEEEEvNT_6ParamsE)
        /*0038*/ 	.word	0x00000000


	//----- nvinfo : EIATTR_MIN_STACK_SIZE
	.align		4
.L_28:
        /*003c*/ 	.byte	0x04, 0x12
        /*003e*/ 	.short	(.L_30 - .L_29)
	.align		4
.L_29:
        /*0040*/ 	.word	index@(_ZN7cutlass13device_kernelINS_4gemm6kernel13GemmUniversalIN4cute5tupleIJiiiiEEENS1_10collective13CollectiveMmaINS1_35MainloopSm100TmaUmmaWarpSpecializedILi3ELi2ELi2ENS5_IJNS4_1CILi1EEENSA_ILi2EEESB_EEEEENS5_IJNSA_ILi128EEENSA_ILi256EEESF_EEENS_12float_e4m3_tENS5_IJlSB_lEEESI_SJ_NS4_8TiledMMAINS4_8MMA_AtomIJNS4_10MMA_TraitsINS4_19SM100_MMA_F8F6F4_SSEJSI_SI_fSF_SG_NS4_17integral_constantINS4_4UMMA5MajorELSQ_0EEESR_NSO_INSP_7ScaleInELSS_0EEEST_EEEEEENS4_6LayoutINS5_IJSB_SB_SB_EEENS5_IJNSA_ILi0EEESY_SY_EEEEENS5_IJNS4_10UnderscoreES11_S11_EEEEENS4_23SM90_TMA_LOAD_MULTICASTENS4_14ComposedLayoutINS4_7SwizzleILi3ELi4ELi3EEENS4_18smem_ptr_flag_bitsILi8EEENSW_INS5_IJNSA_ILi8EEESF_EEENS5_IJSF_SB_EEEEEEEvNS4_8identityENS4_13SM90_TMA_LOADES1E_vS1F_EENS_8epilogue10collective18CollectiveEpilogueINS1I_23Sm100TmaWarpSpecializedILi4ELi2ELi64ELb0ELb0EEEJSH_NS5_IJNSW_ISF_SB_EENSW_INSA_ILi64EEESB_EEEEESI_SJ_SI_SJ_NS1I_6fusion15FusionCallbacksIS1M_NS1R_17LinearCombinationISI_fSI_fLNS_15FloatRoundStyleE2EEESH_S1Q_JEEENS4_5SM1004TMEM4LOAD26SM100_TMEM_LOAD_32dp32b64xES1G_NS15_INS16_ILi2ELi4ELi3EEES19_NSW_INS5_IJS1A_S1O_EEENS5_IJS1O_SB_EEEEEEENS4_39AutoVectorizingCopyWithAssumedAlignmentILi128EEENS4_14SM90_TMA_STOREES25_S27_S27_EEEvvEEEEvNT_6ParamsE)
        /*0044*/ 	.word	0x00000000
.L_30:


//--------------------- .nv.compat                --------------------------
	.section	.nv.compat,"",@"SHT_CUDA_COMPAT_INFO"
	.align	4
        /*0000*/ 	.byte	0x02, 0x09, 0x01, 0x00, 0x02, 0x02, 0x02, 0x00, 0x02, 0x05, 0x05, 0x00, 0x03, 0x07, 0x01, 0x01
        /*0010*/ 	.byte	0x02, 0x03, 0x01, 0x00, 0x02, 0x06, 0x01, 0x00, 0x04, 0x0b, 0x08, 0x00, 0x09, 0x00, 0x00, 0x00
        /*0020*/ 	.byte	0x00, 0x00, 0x00, 0x00


//--------------------- .nv.info._ZN7cutlass13device_kernelINS_4gemm6kernel13GemmUniversalIN4cute5tupleIJiiiiEEENS1_10collective13CollectiveMmaINS1_35MainloopSm100TmaUmmaWarpSpecializedILi3ELi2ELi2ENS5_IJNS4_1CILi1EEENSA_ILi2EEESB_EEEEENS5_IJNSA_ILi128EEENSA_ILi256EEESF_EEENS_12float_e4m3_tENS5_IJlSB_lEEESI_SJ_NS4_8TiledMMAINS4_8MMA_AtomIJNS4_10MMA_TraitsINS4_19SM100_MMA_F8F6F4_SSEJSI_SI_fSF_SG_NS4_17integral_constantINS4_4UMMA5MajorELSQ_0EEESR_NSO_INSP_7ScaleInELSS_0EEEST_EEEEEENS4_6LayoutINS5_IJSB_SB_SB_EEENS5_IJNSA_ILi0EEESY_SY_EEEEENS5_IJNS4_10UnderscoreES11_S11_EEEEENS4_23SM90_TMA_LOAD_MULTICASTENS4_14ComposedLayoutINS4_7SwizzleILi3ELi4ELi3EEENS4_18smem_ptr_flag_bitsILi8EEENSW_INS5_IJNSA_ILi8EEESF_EEENS5_IJSF_SB_EEEEEEEvNS4_8identityENS4_13SM90_TMA_LOADES1E_vS1F_EENS_8epilogue10collective18CollectiveEpilogueINS1I_23Sm100TmaWarpSpecializedILi4ELi2ELi64ELb0ELb0EEEJSH_NS5_IJNSW_ISF_SB_EENSW_INSA_ILi64EEESB_EEEEESI_SJ_SI_SJ_NS1I_6fusion15FusionCallbacksIS1M_NS1R_17LinearCombinationISI_fSI_fLNS_15FloatRoundStyleE2EEESH_S1Q_JEEENS4_5SM1004TMEM4LOAD26SM100_TMEM_LOAD_32dp32b64xES1G_NS15_INS16_ILi2ELi4ELi3EEES19_NSW_INS5_IJS1A_S1O_EEENS5_IJS1O_SB_EEEEEEENS4_39AutoVectorizingCopyWithAssumedAlignmentILi128EEENS4_14SM90_TMA_STOREES25_S27_S27_EEEvvEEEEvNT_6ParamsE --------------------------
	.section	.nv.info._ZN7cutlass13device_kernelINS_4gemm6kernel13GemmUniversalIN4cute5tupleIJiiiiEEENS1_10collective13CollectiveMmaINS1_35MainloopSm100TmaUmmaWarpSpecializedILi3ELi2ELi2ENS5_IJNS4_1CILi1EEENSA_ILi2EEESB_EEEEENS5_IJNSA_ILi128EEENSA_ILi256EEESF_EEENS_12float_e4m3_tENS5_IJlSB_lEEESI_SJ_NS4_8TiledMMAINS4_8MMA_AtomIJNS4_10MMA_TraitsINS4_19SM100_MMA_F8F6F4_SSEJSI_SI_fSF_SG_NS4_17integral_constantINS4_4UMMA5MajorELSQ_0EEESR_NSO_INSP_7ScaleInELSS_0EEEST_EEEEEENS4_6LayoutINS5_IJSB_SB_SB_EEENS5_IJNSA_ILi0EEESY_SY_EEEEENS5_IJNS4_10UnderscoreES11_S11_EEEEENS4_23SM90_TMA_LOAD_MULTICASTENS4_14ComposedLayoutINS4_7SwizzleILi3ELi4ELi3EEENS4_18smem_ptr_flag_bitsILi8EEENSW_INS5_IJNSA_ILi8EEESF_EEENS5_IJSF_SB_EEEEEEEvNS4_8identityENS4_13SM90_TMA_LOADES1E_vS1F_EENS_8epilogue10collective18CollectiveEpilogueINS1I_23Sm100TmaWarpSpecializedILi4ELi2ELi64ELb0ELb0EEEJSH_NS5_IJNSW_ISF_SB_EENSW_INSA_ILi64EEESB_EEEEESI_SJ_SI_SJ_NS1I_6fusion15FusionCallbacksIS1M_NS1R_17LinearCombinationISI_fSI_fLNS_15FloatRoundStyleE2EEESH_S1Q_JEEENS4_5SM1004TMEM4LOAD26SM100_TMEM_LOAD_32dp32b64xES1G_NS15_INS16_ILi2ELi4ELi3EEES19_NSW_INS5_IJS1A_S1O_EEENS5_IJS1O_SB_EEEEEEENS4_39AutoVectorizingCopyWithAssumedAlignmentILi128EEENS4_14SM90_TMA_STOREES25_S27_S27_EEEvvEEEEvNT_6ParamsE,"",@"SHT_CUDA_INFO"
	.sectionflags	@""
	.align	4


	//----- nvinfo : EIATTR_CUDA_API_VERSION
	.align		4
        /*0000*/ 	.byte	0x04, 0x37
        /*0002*/ 	.short	(.L_32 - .L_31)
.L_31:
        /*0004*/ 	.word	0x00000082


	//----- nvinfo : EIATTR_KPARAM_INFO
	.align		4
.L_32:
        /*0008*/ 	.byte	0x04, 0x17
        /*000a*/ 	.short	(.L_34 - .L_33)
.L_33:
        /*000c*/ 	.word	0x00000000
        /*0010*/ 	.short	0x0000
        /*0012*/ 	.short	0x0000
        /*0014*/ 	.byte	0x00, 0xf0, 0x01, 0x20


	//----- nvinfo : EIATTR_AT_ENTRY_FRAGMENTS
	.align		4
.L_34:
        /*0018*/ 	.byte	0x04, 0x4f
        /*001a*/ 	.short	(.L_36 - .L_35)


	//   ....[0]....
.L_35:
        /*001c*/ 	.word	0x00000006


	//----- nvinfo : EIATTR_RESERVED_SMEM_USED
	.align		4
.L_36:
        /*0020*/ 	.byte	0x01, 0x41
	.zero		2


	//----- nvinfo : EIATTR_SPARSE_MMA_MASK
	.align		4
        /*0024*/ 	.byte	0x03, 0x50
        /*0026*/ 	.short	0x0000


	//----- nvinfo : EIATTR_TCGEN05_1CTA_USED
	.align		4
        /*0028*/ 	.byte	0x01, 0x51
	.zero		2


	//----- nvinfo : EIATTR_MAXREG_COUNT
	.align		4
        /*002c*/ 	.byte	0x03, 0x1b
        /*002e*/ 	.short	0x00ff


	//----- nvinfo : EIATTR_NUM_BARRIERS
	.align		4
        /*0030*/ 	.byte	0x02, 0x4c
        /*0032*/ 	.byte	0x07
	.zero		1


	//----- nvinfo : EIATTR_EXTERNS
	.align		4
        /*0034*/ 	.byte	0x04, 0x0f
        /*0036*/ 	.short	(.L_38 - .L_37)


	//   ....[0]....
	.align		4
.L_37:
        /*0038*/ 	.word	index@(__assertfail)


	//----- nvinfo : EIATTR_MERCURY_ISA_VERSION
	.align		4
.L_38:
        /*003c*/ 	.byte	0x03, 0x5f
        /*003e*/ 	.short	0x0101


	//----- nvinfo : EIATTR_INT_WARP_WIDE_INSTR_OFFSETS
	.align		4
        /*0040*/ 	.byte	0x04, 0x31
        /*0042*/ 	.short	(.L_40 - .L_39)


	//   ....[0]....
.L_39:
        /*0044*/ 	.word	0x00003a80


	//   ....[1]....
        /*0048*/ 	.word	0x00003aa0


	//   ....[2]....
        /*004c*/ 	.word	0x00003ad0


	//   ....[3]....
        /*0050*/ 	.word	0x00004650


	//   ....[4]....
        /*0054*/ 	.word	0x000046c0


	//   ....[5]....
        /*0058*/ 	.word	0x00004790


	//   ....[6]....
        /*005c*/ 	.word	0x00004810


	//   ....[7]....
        /*0060*/ 	.word	0x00004900


	//   ....[8]....
        /*0064*/ 	.word	0x00004980


	//   ....[9]....
        /*0068*/ 	.word	0x00004a60


	//   ....[10]....
        /*006c*/ 	.word	0x00004b10


	//----- nvinfo : EIATTR_COOP_GROUP_MASK_REGIDS
	.align		4
.L_40:
        /*0070*/ 	.byte	0x04, 0x29
        /*0072*/ 	.short	(.L_42 - .L_41)


	//   ....[0]....
.L_41:
        /*0074*/ 	.word	0xffffffff


	//   ....[1]....
        /*0078*/ 	.word	0xffffffff


	//   ....[2]....
        /*007c*/ 	.word	0xffffffff


	//   ....[3]....
        /*0080*/ 	.word	0xffffffff


	//   ....[4]....
        /*0084*/ 	.word	0xffffffff


	//   ....[5]....
        /*0088*/ 	.word	0xffffffff


	//   ....[6]....
        /*008c*/ 	.word	0xffffffff


	//   ....[7]....
        /*0090*/ 	.word	0xffffffff


	//   ....[8]....
        /*0094*/ 	.word	0xffffffff


	//   ....[9]....
        /*0098*/ 	.word	0xffffffff


	//   ....[10]....
        /*009c*/ 	.word	0xffffffff


	//   ....[11]....
        /*00a0*/ 	.word	0xffffffff


	//   ....[12]....
        /*00a4*/ 	.word	0xffffffff


	//   ....[13]....
        /*00a8*/ 	.word	0xffffffff


	//----- nvinfo : EIATTR_COOP_GROUP_INSTR_OFFSETS
	.align		4
.L_42:
        /*00ac*/ 	.byte	0x04, 0x28
        /*00ae*/ 	.short	(.L_44 - .L_43)


	//   ....[0]....
.L_43:
        /*00b0*/ 	.word	0x00000080


	//   ....[1]....
        /*00b4*/ 	.word	0x000004f0


	//   ....[2]....
        /*00b8*/ 	.word	0x00000680


	//   ....[3]....
        /*00bc*/ 	.word	0x00000820


	//   ....[4]....
        /*00c0*/ 	.word	0x00000920


	//   ....[5]....
        /*00c4*/ 	.word	0x00000a90


	//   ....[6]....
        /*00c8*/ 	.word	0x00000bf0


	//   ....[7]....
        /*00cc*/ 	.word	0x00000da0


	//   ....[8]....
        /*00d0*/ 	.word	0x00001fa0


	//   ....[9]....
        /*00d4*/ 	.word	0x00002df0


	//   ....[10]....
        /*00d8*/ 	.word	0x00003000


	//   ....[11]....
        /*00dc*/ 	.word	0x00003030


	//   ....[12]....
        /*00e0*/ 	.word	0x00003960


	//   ....[13]....
        /*00e4*/ 	.word	0x00003b90


	//----- nvinfo : EIATTR_VRC_CTA_INIT_COUNT
	.align		4
.L_44:
        /*00e8*/ 	.byte	0x02, 0x4a
        /*00ea*/ 	.byte	0x80
	.zero		1


	//----- nvinfo : EIATTR_SYSCALL_OFFSETS
	.align		4
        /*00ec*/ 	.byte	0x04, 0x46
        /*00ee*/ 	.short	(.L_46 - .L_45)


	//   ....[0]....
.L_45:
        /*00f0*/ 	.word	0x00005790


	//   ....[1]....
        /*00f4*/ 	.word	0x000058d0


	//   ....[2]....
        /*00f8*/ 	.word	0x00006160


	//   ....[3]....
        /*00fc*/ 	.word	0x00007780


	//   ....[4]....
        /*0100*/ 	.word	0x00008d30


	//   ....[5]....
        /*0104*/ 	.word	0x0000a300


	//----- nvinfo : EIATTR_MBARRIER_INSTR_OFFSETS
	.align		4
.L_46:
        /*0108*/ 	.byte	0x04, 0x39
        /*010a*/ 	.short	(.L_48 - .L_47)


	//   ....[0]....
.L_47:
        /*010c*/ 	.word	0x00000610
        /*0110*/ 	.word	0x000000ff
        /*0114*/ 	.word	0x00000000
        /*0118*/ 	.short	0x0100
        /*011a*/ 	.byte	0x04
	.zero		1


	//   ....[1]....
        /*011c*/ 	.word	0x00000620
        /*0120*/ 	.word	0x000000ff
        /*0124*/ 	.word	0x00000018
        /*0128*/ 	.short	0x0100
        /*012a*/ 	.byte	0x04
	.zero		1


	//   ....[2]....
        /*012c*/ 	.word	0x00000630
        /*0130*/ 	.word	0x000000ff
        /*0134*/ 	.word	0x00000008
        /*0138*/ 	.short	0x0100
        /*013a*/ 	.byte	0x04
	.zero		1


	//   ....[3]....
        /*013c*/ 	.word	0x00000640
        /*0140*/ 	.word	0x000000ff
        /*0144*/ 	.word	0x00000020
        /*0148*/ 	.short	0x0100
        /*014a*/ 	.byte	0x04
	.zero		1


	//   ....[4]....
        /*014c*/ 	.word	0x00000650
        /*0150*/ 	.word	0x000000ff
        /*0154*/ 	.word	0x00000010
        /*0158*/ 	.short	0x0100
        /*015a*/ 	.byte	0x04
	.zero		1


	//   ....[5]....
        /*015c*/ 	.word	0x00000660
        /*0160*/ 	.word	0x000000ff
        /*0164*/ 	.word	0x00000028
        /*0168*/ 	.short	0x0100
        /*016a*/ 	.byte	0x04
	.zero		1


	//   ....[6]....
        /*016c*/ 	.word	0x00000790
        /*0170*/ 	.word	0x000000ff
        /*0174*/ 	.word	0x00000030
        /*0178*/ 	.short	0x0100
        /*017a*/ 	.byte	0x04
	.zero		1


	//   ....[7]....
        /*017c*/ 	.word	0x000007a0
        /*0180*/ 	.word	0x000000ff
        /*0184*/ 	.word	0x00000050
        /*0188*/ 	.short	0x0100
        /*018a*/ 	.byte	0x04
	.zero		1


	//   ....[8]....
        /*018c*/ 	.word	0x000007b0
        /*0190*/ 	.word	0x000000ff
        /*0194*/ 	.word	0x00000038
        /*0198*/ 	.short	0x0100
        /*019a*/ 	.byte	0x04
	.zero		1


	//   ....[9]....
        /*019c*/ 	.word	0x000007c0
        /*01a0*/ 	.word	0x000000ff
        /*01a4*/ 	.word	0x00000058
        /*01a8*/ 	.short	0x0100
        /*01aa*/ 	.byte	0x04
	.zero		1


	//   ....[10]....
        /*01ac*/ 	.word	0x000007d0
        /*01b0*/ 	.word	0x000000ff
        /*01b4*/ 	.word	0x00000040
        /*01b8*/ 	.short	0x0100
        /*01ba*/ 	.byte	0x04
	.zero		1


	//   ....[11]....
        /*01bc*/ 	.word	0x000007e0
        /*01c0*/ 	.word	0x000000ff
        /*01c4*/ 	.word	0x00000060
        /*01c8*/ 	.short	0x0100
        /*01ca*/ 	.byte	0x04
	.zero		1


	//   ....[12]....
        /*01cc*/ 	.word	0x000007f0
        /*01d0*/ 	.word	0x000000ff
        /*01d4*/ 	.word	0x00000048
        /*01d8*/ 	.short	0x0100
        /*01da*/ 	.byte	0x04
	.zero		1


	//   ....[13]....
        /*01dc*/ 	.word	0x00000800
        /*01e0*/ 	.word	0x000000ff
        /*01e4*/ 	.word	0x00000068
        /*01e8*/ 	.short	0x0100
        /*01ea*/ 	.byte	0x04
	.zero		1


	//   ....[14]....
        /*01ec*/ 	.word	0x000008f0
        /*01f0*/ 	.word	0x000000ff
        /*01f4*/ 	.word	0x00000070
        /*01f8*/ 	.short	0x0100
        /*01fa*/ 	.byte	0x06
	.zero		1


	//   ....[15]....
        /*01fc*/ 	.word	0x00000900
        /*0200*/ 	.word	0x000000ff
        /*0204*/ 	.word	0x00000078
        /*0208*/ 	.short	0x0100
        /*020a*/ 	.byte	0x06
	.zero		1


	//   ....[16]....
        /*020c*/ 	.word	0x00000a40
        /*0210*/ 	.word	0x000000ff
        /*0214*/ 	.word	0x00000080
        /*0218*/ 	.short	0x0100
        /*021a*/ 	.byte	0x06
	.zero		1


	//   ....[17]....
        /*021c*/ 	.word	0x00000a50
        /*0220*/ 	.word	0x000000ff
        /*0224*/ 	.word	0x00000090
        /*0228*/ 	.short	0x0100
        /*022a*/ 	.byte	0x06
	.zero		1


	//   ....[18]....
        /*022c*/ 	.word	0x00000a60
        /*0230*/ 	.word	0x000000ff
        /*0234*/ 	.word	0x00000088
        /*0238*/ 	.short	0x0100
        /*023a*/ 	.byte	0x06
	.zero		1


	//   ....[19]....
        /*023c*/ 	.word	0x00000a70
        /*0240*/ 	.word	0x000000ff
        /*0244*/ 	.word	0x00000098
        /*0248*/ 	.short	0x0100
        /*024a*/ 	.byte	0x06
	.zero		1


	//   ....[20]....
        /*024c*/ 	.word	0x00000ba0
        /*0250*/ 	.word	0x000000ff
        /*0254*/ 	.word	0x000000a0
        /*0258*/ 	.short	0x0100
        /*025a*/ 	.byte	0x04
	.zero		1


	//   ....[21]....
        /*025c*/ 	.word	0x00000bb0
        /*0260*/ 	.word	0x000000ff
        /*0264*/ 	.word	0x000000b0
        /*0268*/ 	.short	0x0100
        /*026a*/ 	.byte	0x04
	.zero		1


	//   ....[22]....
        /*026c*/ 	.word	0x00000bc0
        /*0270*/ 	.word	0x000000ff
        /*0274*/ 	.word	0x000000a8
        /*0278*/ 	.short	0x0100
        /*027a*/ 	.byte	0x04
	.zero		1


	//   ....[23]....
        /*027c*/ 	.word	0x00000bd0
        /*0280*/ 	.word	0x000000ff
        /*0284*/ 	.word	0x000000b8
        /*0288*/ 	.short	0x0100
        /*028a*/ 	.byte	0x04
	.zero		1


	//   ....[24]....
        /*028c*/ 	.word	0x00000cc0
        /*0290*/ 	.word	0x000000ff
        /*0294*/ 	.word	0x000000c0
        /*0298*/ 	.short	0x0100
        /*029a*/ 	.byte	0x04
	.zero		1


	//   ....[25]....
        /*029c*/ 	.word	0x00000cd0
        /*02a0*/ 	.word	0x000000ff
        /*02a4*/ 	.word	0x000000d0
        /*02a8*/ 	.short	0x0100
        /*02aa*/ 	.byte	0x04
	.zero		1


	//   ....[26]....
        /*02ac*/ 	.word	0x00000ce0
        /*02b0*/ 	.word	0x000000ff
        /*02b4*/ 	.word	0x000000c8
        /*02b8*/ 	.short	0x0100
        /*02ba*/ 	.byte	0x04
	.zero		1


	//   ....[27]....
        /*02bc*/ 	.word	0x00000cf0
        /*02c0*/ 	.word	0x000000ff
        /*02c4*/ 	.word	0x000000d8
        /*02c8*/ 	.short	0x0100
        /*02ca*/ 	.byte	0x04
	.zero		1


	//   ....[28]....
        /*02cc*/ 	.word	0x00001850
        /*02d0*/ 	.word	0x00000000
        /*02d4*/ 	.word	0x000000d0
        /*02d8*/ 	.short	0x010a
        /*02da*/ 	.byte	0xff
	.zero		1


	//   ....[29]....
        /*02dc*/ 	.word	0x00001870
        /*02e0*/ 	.word	0x00000000
        /*02e4*/ 	.word	0x000000c0
        /*02e8*/ 	.short	0x0101
        /*02ea*/ 	.byte	0xff
	.zero		1


	//   ....[30]....
        /*02ec*/ 	.word	0x00001930
        /*02f0*/ 	.word	0x000000ff
        /*02f4*/ 	.word	0x00000018
        /*02f8*/ 	.short	0x010a
        /*02fa*/ 	.byte	0x04
	.zero		1


	//   ....[31]....
        /*02fc*/ 	.word	0x000019b0
        /*0300*/ 	.word	0x000000ff
        /*0304*/ 	.word	0x00000018
        /*0308*/ 	.short	0x010a
        /*030a*/ 	.byte	0x21
	.zero		1


	//   ....[32]....
        /*030c*/ 	.word	0x00001b40
        /*0310*/ 	.word	0x000000ff
        /*0314*/ 	.word	0x00000018
        /*0318*/ 	.short	0x010a
        /*031a*/ 	.byte	0x08
	.zero		1


	//   ....[33]....
        /*031c*/ 	.word	0x00001c60
        /*0320*/ 	.word	0x000000ff
        /*0324*/ 	.word	0x00000078
        /*0328*/ 	.short	0x0101
        /*032a*/ 	.byte	0x07
	.zero		1


	//   ....[34]....
        /*032c*/ 	.word	0x00001c80
        /*0330*/ 	.word	0x000000ff
        /*0334*/ 	.word	0x00000018
        /*0338*/ 	.short	0x010a
        /*033a*/ 	.byte	0x04
	.zero		1


	//   ....[35]....
        /*033c*/ 	.word	0x00001d00
        /*0340*/ 	.word	0x000000ff
        /*0344*/ 	.word	0x00000018
        /*0348*/ 	.short	0x010a
        /*034a*/ 	.byte	0x11
	.zero		1


	//   ....[36]....
        /*034c*/ 	.word	0x00001e90
        /*0350*/ 	.word	0x000000ff
        /*0354*/ 	.word	0x00000018
        /*0358*/ 	.short	0x010a
        /*035a*/ 	.byte	0x06
	.zero		1


	//   ....[37]....
        /*035c*/ 	.word	0x00001fd0
        /*0360*/ 	.word	0x00000003
        /*0364*/ 	.word	0x00000080
        /*0368*/ 	.short	0x010a
        /*036a*/ 	.byte	0xff
	.zero		1


	//   ....[38]....
        /*036c*/ 	.word	0x00002120
        /*0370*/ 	.word	0x00000000
        /*0374*/ 	.word	0x00000000
        /*0378*/ 	.short	0x0101
        /*037a*/ 	.byte	0xff
	.zero		1


	//   ....[39]....
        /*037c*/ 	.word	0x000026d0
        /*0380*/ 	.word	0x000000ff
        /*0384*/ 	.word	0x00000000
        /*0388*/ 	.short	0x010a
        /*038a*/ 	.byte	0x04
	.zero		1


	//   ....[40]....
        /*038c*/ 	.word	0x00002760
        /*0390*/ 	.word	0x000000ff
        /*0394*/ 	.word	0x00000000
        /*0398*/ 	.short	0x010a
        /*039a*/ 	.byte	0x05
	.zero		1


	//   ....[41]....
        /*039c*/ 	.word	0x00002800
        /*03a0*/ 	.word	0x00000000
        /*03a4*/ 	.word	0x00000000
        /*03a8*/ 	.short	0x010a
        /*03aa*/ 	.byte	0xff
	.zero		1


	//   ....[42]....
        /*03ac*/ 	.word	0x00002940
        /*03b0*/ 	.word	0x00000002
        /*03b4*/ 	.word	0x000000c0
        /*03b8*/ 	.short	0x010a
        /*03ba*/ 	.byte	0xff
	.zero		1


	//   ....[43]....
        /*03bc*/ 	.word	0x000029a0
        /*03c0*/ 	.word	0x00000004
        /*03c4*/ 	.word	0x00000000
        /*03c8*/ 	.short	0x0101
        /*03ca*/ 	.byte	0xff
	.zero		1


	//   ....[44]....
        /*03cc*/ 	.word	0x000029c0
        /*03d0*/ 	.word	0x000000ff
        /*03d4*/ 	.word	0x00000090
        /*03d8*/ 	.short	0x010a
        /*03da*/ 	.byte	0x04
	.zero		1


	//   ....[45]....
        /*03dc*/ 	.word	0x00002ae0
        /*03e0*/ 	.word	0x00000002
        /*03e4*/ 	.word	0x00000080
        /*03e8*/ 	.short	0x010a
        /*03ea*/ 	.byte	0xff
	.zero		1


	//   ....[46]....
        /*03ec*/ 	.word	0x00002bf0
        /*03f0*/ 	.word	0x00000002
        /*03f4*/ 	.word	0x00000000
        /*03f8*/ 	.short	0x0101
        /*03fa*/ 	.byte	0xff
	.zero		1


	//   ....[47]....
        /*03fc*/ 	.word	0x00002c80
        /*0400*/ 	.word	0x000000ff
        /*0404*/ 	.word	0x00000090
        /*0408*/ 	.short	0x0106
        /*040a*/ 	.byte	0x04
	.zero		1


	//   ....[48]....
        /*040c*/ 	.word	0x00002ca0
        /*0410*/ 	.word	0x000000ff
        /*0414*/ 	.word	0x00000090
        /*0418*/ 	.short	0x010a
        /*041a*/ 	.byte	0x04
	.zero		1


	//   ....[49]....
        /*041c*/ 	.word	0x00002d30
        /*0420*/ 	.word	0x000000ff
        /*0424*/ 	.word	0x00000090
        /*0428*/ 	.short	0x0106
        /*042a*/ 	.byte	0x07
	.zero		1


	//   ....[50]....
        /*042c*/ 	.word	0x00002d70
        /*0430*/ 	.word	0x00000000
        /*0434*/ 	.word	0x00000090
        /*0438*/ 	.short	0x010a
        /*043a*/ 	.byte	0xff
	.zero		1


	//   ....[51]....
        /*043c*/ 	.word	0x000032d0
        /*0440*/ 	.word	0x00000000
        /*0444*/ 	.word	0x00000080
        /*0448*/ 	.short	0x010a
        /*044a*/ 	.byte	0xff
	.zero		1


	//   ....[52]....
        /*044c*/ 	.word	0x000033e0
        /*0450*/ 	.word	0x00000003
        /*0454*/ 	.word	0x00000000
        /*0458*/ 	.short	0x0101
        /*045a*/ 	.byte	0xff
	.zero		1


	//   ....[53]....
        /*045c*/ 	.word	0x000033f0
        /*0460*/ 	.word	0x000000ff
        /*0464*/ 	.word	0x00000000
        /*0468*/ 	.short	0x010a
        /*046a*/ 	.byte	0x04
	.zero		1


	//   ....[54]....
        /*046c*/ 	.word	0x00003410
        /*0470*/ 	.word	0x000000ff
        /*0474*/ 	.word	0x000000b0
        /*0478*/ 	.short	0x010a
        /*047a*/ 	.byte	0x1e
	.zero		1


	//   ....[55]....
        /*047c*/ 	.word	0x000034e0
        /*0480*/ 	.word	0x000000ff
        /*0484*/ 	.word	0x00000000
        /*0488*/ 	.short	0x010a
        /*048a*/ 	.byte	0x05
	.zero		1


	//   ....[56]....
        /*048c*/ 	.word	0x00003620
        /*0490*/ 	.word	0x000000ff
        /*0494*/ 	.word	0x00000000
        /*0498*/ 	.short	0x010a
        /*049a*/ 	.byte	0x04
	.zero		1


	//   ....[57]....
        /*049c*/ 	.word	0x000038b0
        /*04a0*/ 	.word	0x000000ff
        /*04a4*/ 	.word	0x00000000
        /*04a8*/ 	.short	0x010a
        /*04aa*/ 	.byte	0x04
	.zero		1


	//   ....[58]....
        /*04ac*/ 	.word	0x00003940
        /*04b0*/ 	.word	0x000000ff
        /*04b4*/ 	.word	0x00000000
        /*04b8*/ 	.short	0x010a
        /*04ba*/ 	.byte	0x04
	.zero		1


	//   ....[59]....
        /*04bc*/ 	.word	0x00003e50
        /*04c0*/ 	.word	0x0000000c
        /*04c4*/ 	.word	0x00000080
        /*04c8*/ 	.short	0x010a
        /*04ca*/ 	.byte	0xff
	.zero		1


	//   ....[60]....
        /*04cc*/ 	.word	0x00003fc0
        /*04d0*/ 	.word	0x00000000
        /*04d4*/ 	.word	0x00000000
        /*04d8*/ 	.short	0x0101
        /*04da*/ 	.byte	0xff
	.zero		1


	//   ....[61]....
        /*04dc*/ 	.word	0x00004450
        /*04e0*/ 	.word	0x000000ff
        /*04e4*/ 	.word	0x00000078
        /*04e8*/ 	.short	0x010a
        /*04ea*/ 	.byte	0x15
	.zero		1


	//   ....[62]....
        /*04ec*/ 	.word	0x000045d0
        /*04f0*/ 	.word	0x000000ff
        /*04f4*/ 	.word	0x00000050
        /*04f8*/ 	.short	0x010a
        /*04fa*/ 	.byte	0x15
	.zero		1


	//   ....[63]....
        /*04fc*/ 	.word	0x00004740
        /*0500*/ 	.word	0x000000ff
        /*0504*/ 	.word	0x00000030
        /*0508*/ 	.short	0x010b
        /*050a*/ 	.byte	0x15
	.zero		1


	//   ....[64]....
        /*050c*/ 	.word	0x00004750
        /*0510*/ 	.word	0x000000ff
        /*0514*/ 	.word	0x00000000
        /*0518*/ 	.short	0x0101
        /*051a*/ 	.byte	0x28
	.zero		1


	//   ....[65]....
        /*051c*/ 	.word	0x00004760
        /*0520*/ 	.word	0x000000ff
        /*0524*/ 	.word	0x00000058
        /*0528*/ 	.short	0x010a
        /*052a*/ 	.byte	0x15
	.zero		1


	//   ....[66]....
        /*052c*/ 	.word	0x000048b0
        /*0530*/ 	.word	0x000000ff
        /*0534*/ 	.word	0x00000038
        /*0538*/ 	.short	0x010b
        /*053a*/ 	.byte	0x15
	.zero		1


	//   ....[67]....
        /*053c*/ 	.word	0x000048c0
        /*0540*/ 	.word	0x000000ff
        /*0544*/ 	.word	0x00000000
        /*0548*/ 	.short	0x0101
        /*054a*/ 	.byte	0x27
	.zero		1


	//   ....[68]....
        /*054c*/ 	.word	0x000048d0
        /*0550*/ 	.word	0x000000ff
        /*0554*/ 	.word	0x00000060
        /*0558*/ 	.short	0x010a
        /*055a*/ 	.byte	0x15
	.zero		1


	//   ....[69]....
        /*055c*/ 	.word	0x00004a10
        /*0560*/ 	.word	0x000000ff
        /*0564*/ 	.word	0x00000040
        /*0568*/ 	.short	0x010b
        /*056a*/ 	.byte	0x15
	.zero		1


	//   ....[70]....
        /*056c*/ 	.word	0x00004a20
        /*0570*/ 	.word	0x000000ff
        /*0574*/ 	.word	0x00000000
        /*0578*/ 	.short	0x0101
        /*057a*/ 	.byte	0x26
	.zero		1


	//   ....[71]....
        /*057c*/ 	.word	0x00004a30
        /*0580*/ 	.word	0x000000ff
        /*0584*/ 	.word	0x00000068
        /*0588*/ 	.short	0x010a
        /*058a*/ 	.byte	0x15
	.zero		1


	//   ....[72]....
        /*058c*/ 	.word	0x00004c20
        /*0590*/ 	.word	0x000000ff
        /*0594*/ 	.word	0x00000048
        /*0598*/ 	.short	0x010b
        /*059a*/ 	.byte	0x15
	.zero		1


	//   ....[73]....
        /*059c*/ 	.word	0x00004c30
        /*05a0*/ 	.word	0x000000ff
        /*05a4*/ 	.word	0x00000000
        /*05a8*/ 	.short	0x0101
        /*05aa*/ 	.byte	0x25
	.zero		1


	//   ....[74]....
        /*05ac*/ 	.word	0x00004c60
        /*05b0*/ 	.word	0x000000ff
        /*05b4*/ 	.word	0x00000050
        /*05b8*/ 	.short	0x010a
        /*05ba*/ 	.byte	0x15
	.zero		1


	//   ....[75]....
        /*05bc*/ 	.word	0x00004c80
        /*05c0*/ 	.word	0x000000ff
        /*05c4*/ 	.word	0x00000058
        /*05c8*/ 	.short	0x010a
        /*05ca*/ 	.byte	0x15
	.zero		1


	//   ....[76]....
        /*05cc*/ 	.word	0x00004ca0
        /*05d0*/ 	.word	0x000000ff
        /*05d4*/ 	.word	0x00000060
        /*05d8*/ 	.short	0x010a
        /*05da*/ 	.byte	0x15
	.zero		1


	//   ....[77]....
        /*05dc*/ 	.word	0x00004ce0
        /*05e0*/ 	.word	0x00000000
        /*05e4*/ 	.word	0x00000068
        /*05e8*/ 	.short	0x010a
        /*05ea*/ 	.byte	0xff
	.zero		1


	//   ....[78]....
        /*05ec*/ 	.word	0x00005020
        /*05f0*/ 	.word	0x00000003
        /*05f4*/ 	.word	0x00000080
        /*05f8*/ 	.short	0x010a
        /*05fa*/ 	.byte	0xff
	.zero		1


	//   ....[79]....
        /*05fc*/ 	.word	0x000051a0
        /*0600*/ 	.word	0x00000000
        /*0604*/ 	.word	0x00000000
        /*0608*/ 	.short	0x0101
        /*060a*/ 	.byte	0xff
	.zero		1


	//   ....[80]....
        /*060c*/ 	.word	0x00005d00
        /*0610*/ 	.word	0x00000003
        /*0614*/ 	.word	0x00000030
        /*0618*/ 	.short	0x010a
        /*061a*/ 	.byte	0xff
	.zero		1


	//   ....[81]....
        /*061c*/ 	.word	0x00005d40
        /*0620*/ 	.word	0x000000b1
        /*0624*/ 	.word	0x000000a0
        /*0628*/ 	.short	0x010a
        /*062a*/ 	.byte	0xff
	.zero		1


	//   ....[82]....
        /*062c*/ 	.word	0x00005e80
        /*0630*/ 	.word	0x00000003
        /*0634*/ 	.word	0x00000030
        /*0638*/ 	.short	0x010a
        /*063a*/ 	.byte	0xff
	.zero		1


	//   ....[83]....
        /*063c*/ 	.word	0x00005fb0
        /*0640*/ 	.word	0x00000000
        /*0644*/ 	.word	0x00000000
        /*0648*/ 	.short	0x0101
        /*064a*/ 	.byte	0xff
	.zero		1


	//   ....[84]....
        /*064c*/ 	.word	0x00006030
        /*0650*/ 	.word	0x000000b1
        /*0654*/ 	.word	0x000000a0
        /*0658*/ 	.short	0x010a
        /*065a*/ 	.byte	0xff
	.zero		1


	//   ....[85]....
        /*065c*/ 	.word	0x000073e0
        /*0660*/ 	.word	0x000000be
        /*0664*/ 	.word	0x00000030
        /*0668*/ 	.short	0x010a
        /*066a*/ 	.byte	0xff
	.zero		1


	//   ....[86]....
        /*066c*/ 	.word	0x000074c0
        /*0670*/ 	.word	0x000000be
        /*0674*/ 	.word	0x00000030
        /*0678*/ 	.short	0x010a
        /*067a*/ 	.byte	0xff
	.zero		1


	//   ....[87]....
        /*067c*/ 	.word	0x000075f0
        /*0680*/ 	.word	0x00000000
        /*0684*/ 	.word	0x00000000
        /*0688*/ 	.short	0x0101
        /*068a*/ 	.byte	0xff
	.zero		1


	//   ....[88]....
        /*068c*/ 	.word	0x00008990
        /*0690*/ 	.word	0x00000000
        /*0694*/ 	.word	0x00000030
        /*0698*/ 	.short	0x010a
        /*069a*/ 	.byte	0xff
	.zero		1


	//   ....[89]....
        /*069c*/ 	.word	0x00008a70
        /*06a0*/ 	.word	0x00000000
        /*06a4*/ 	.word	0x00000030
        /*06a8*/ 	.short	0x010a
        /*06aa*/ 	.byte	0xff
	.zero		1


	//   ....[90]....
        /*06ac*/ 	.word	0x00008bc0
        /*06b0*/ 	.word	0x00000002
        /*06b4*/ 	.word	0x00000000
        /*06b8*/ 	.short	0x0101
        /*06ba*/ 	.byte	0xff
	.zero		1


	//   ....[91]....
        /*06bc*/ 	.word	0x00009f70
        /*06c0*/ 	.word	0x00000000
        /*06c4*/ 	.word	0x00000030
        /*06c8*/ 	.short	0x010a
        /*06ca*/ 	.byte	0xff
	.zero		1


	//   ....[92]....
        /*06cc*/ 	.word	0x0000a050
        /*06d0*/ 	.word	0x00000000
        /*06d4*/ 	.word	0x00000030
        /*06d8*/ 	.short	0x010a
        /*06da*/ 	.byte	0xff
	.zero		1


	//   ....[93]....
        /*06dc*/ 	.word	0x0000a1a0
        /*06e0*/ 	.word	0x00000002
        /*06e4*/ 	.word	0x00000000
        /*06e8*/ 	.short	0x0101
        /*06ea*/ 	.byte	0xff
	.zero		1


	//   ....[94]....
        /*06ec*/ 	.word	0x0000a7a0
        /*06f0*/ 	.word	0x000000ff
        /*06f4*/ 	.word	0x00000000
        /*06f8*/ 	.short	0x0101
        /*06fa*/ 	.byte	0x04
	.zero		1


	//   ....[95]....
        /*06fc*/ 	.word	0x0000b630
        /*0700*/ 	.word	0x00000000
        /*0704*/ 	.word	0x000000d0
        /*0708*/ 	.short	0x010a
        /*070a*/ 	.byte	0xff
	.zero		1


	//   ....[96]....
        /*070c*/ 	.word	0x0000b690
        /*0710*/ 	.word	0x00000000
        /*0714*/ 	.word	0x00000018
        /*0718*/ 	.short	0x010a
        /*071a*/ 	.byte	0xff
	.zero		1


	//   ....[97]....
        /*071c*/ 	.word	0x0000b6f0
        /*0720*/ 	.word	0x00000000
        /*0724*/ 	.word	0x00000018
        /*0728*/ 	.short	0x010a
        /*072a*/ 	.byte	0xff
	.zero		1


	//   ....[98]....
        /*072c*/ 	.word	0x0000b740
        /*0730*/ 	.word	0x00000003
        /*0734*/ 	.word	0x00000080
        /*0738*/ 	.short	0x010a
        /*073a*/ 	.byte	0xff
	.zero		1


	//   ....[99]....
        /*073c*/ 	.word	0x0000b7a0
        /*0740*/ 	.word	0x00000000
        /*0744*/ 	.word	0x00000000
        /*0748*/ 	.short	0x010a
        /*074a*/ 	.byte	0xff
	.zero		1


	//   ....[100]....
        /*074c*/ 	.word	0x0000b800
        /*0750*/ 	.word	0x00000000
        /*0754*/ 	.word	0x00000000
        /*0758*/ 	.short	0x010a
        /*075a*/ 	.byte	0xff
	.zero		1


	//   ....[101]....
        /*075c*/ 	.word	0x0000b850
        /*0760*/ 	.word	0x00000002
        /*0764*/ 	.word	0x000000c0
        /*0768*/ 	.short	0x010a
        /*076a*/ 	.byte	0xff
	.zero		1


	//   ....[102]....
        /*076c*/ 	.word	0x0000b8b0
        /*0770*/ 	.word	0x00000002
        /*0774*/ 	.word	0x00000090
        /*0778*/ 	.short	0x010a
        /*077a*/ 	.byte	0xff
	.zero		1


	//   ....[103]....
        /*077c*/ 	.word	0x0000b900
        /*0780*/ 	.word	0x00000002
        /*0784*/ 	.word	0x00000080
        /*0788*/ 	.short	0x010a
        /*078a*/ 	.byte	0xff
	.zero		1


	//   ....[104]....
        /*078c*/ 	.word	0x0000b960
        /*0790*/ 	.word	0x00000000
        /*0794*/ 	.word	0x00000090
        /*0798*/ 	.short	0x010a
        /*079a*/ 	.byte	0xff
	.zero		1


	//   ....[105]....
        /*079c*/ 	.word	0x0000b9b0
        /*07a0*/ 	.word	0x00000000
        /*07a4*/ 	.word	0x00000080
        /*07a8*/ 	.short	0x010a
        /*07aa*/ 	.byte	0xff
	.zero		1


	//   ....[106]....
        /*07ac*/ 	.word	0x0000ba10
        /*07b0*/ 	.word	0x00000003
        /*07b4*/ 	.word	0x000000b0
        /*07b8*/ 	.short	0x010a
        /*07ba*/ 	.byte	0xff
	.zero		1


	//   ....[107]....
        /*07bc*/ 	.word	0x0000ba70
        /*07c0*/ 	.word	0x00000000
        /*07c4*/ 	.word	0x00000000
        /*07c8*/ 	.short	0x010a
        /*07ca*/ 	.byte	0xff
	.zero		1


	//   ....[108]....
        /*07cc*/ 	.word	0x0000bad0
        /*07d0*/ 	.word	0x00000000
        /*07d4*/ 	.word	0x00000000
        /*07d8*/ 	.short	0x010a
        /*07da*/ 	.byte	0xff
	.zero		1


	//   ....[109]....
        /*07dc*/ 	.word	0x0000bb30
        /*07e0*/ 	.word	0x00000000
        /*07e4*/ 	.word	0x00000000
        /*07e8*/ 	.short	0x010a
        /*07ea*/ 	.byte	0xff
	.zero		1


	//   ....[110]....
        /*07ec*/ 	.word	0x0000bb80
        /*07f0*/ 	.word	0x0000000c
        /*07f4*/ 	.word	0x00000080
        /*07f8*/ 	.short	0x010a
        /*07fa*/ 	.byte	0xff
	.zero		1


	//   ....[111]....
        /*07fc*/ 	.word	0x0000bbe0
        /*0800*/ 	.word	0x00000000
        /*0804*/ 	.word	0x00000078
        /*0808*/ 	.short	0x010a
        /*080a*/ 	.byte	0xff
	.zero		1


	//   ....[112]....
        /*080c*/ 	.word	0x0000bc40
        /*0810*/ 	.word	0x00000000
        /*0814*/ 	.word	0x00000050
        /*0818*/ 	.short	0x010a
        /*081a*/ 	.byte	0xff
	.zero		1


	//   ....[113]....
        /*081c*/ 	.word	0x0000bca0
        /*0820*/ 	.word	0x00000000
        /*0824*/ 	.word	0x00000058
        /*0828*/ 	.short	0x010a
        /*082a*/ 	.byte	0xff
	.zero		1


	//   ....[114]....
        /*082c*/ 	.word	0x0000bd00
        /*0830*/ 	.word	0x00000000
        /*0834*/ 	.word	0x00000060
        /*0838*/ 	.short	0x010a
        /*083a*/ 	.byte	0xff
	.zero		1


	//   ....[115]....
        /*083c*/ 	.word	0x0000bd60
        /*0840*/ 	.word	0x00000000
        /*0844*/ 	.word	0x00000068
        /*0848*/ 	.short	0x010a
        /*084a*/ 	.byte	0xff
	.zero		1


	//   ....[116]....
        /*084c*/ 	.word	0x0000bdc0
        /*0850*/ 	.word	0x00000000
        /*0854*/ 	.word	0x00000050
        /*0858*/ 	.short	0x010a
        /*085a*/ 	.byte	0xff
	.zero		1


	//   ....[117]....
        /*085c*/ 	.word	0x0000be20
        /*0860*/ 	.word	0x00000000
        /*0864*/ 	.word	0x00000058
        /*0868*/ 	.short	0x010a
        /*086a*/ 	.byte	0xff
	.zero		1


	//   ....[118]....
        /*086c*/ 	.word	0x0000be80
        /*0870*/ 	.word	0x00000000
        /*0874*/ 	.word	0x00000060
        /*0878*/ 	.short	0x010a
        /*087a*/ 	.byte	0xff
	.zero		1


	//   ....[119]....
        /*087c*/ 	.word	0x0000bed0
        /*0880*/ 	.word	0x00000003
        /*0884*/ 	.word	0x00000080
        /*0888*/ 	.short	0x010a
        /*088a*/ 	.byte	0xff
	.zero		1


	//   ....[120]....
        /*088c*/ 	.word	0x0000bf20
        /*0890*/ 	.word	0x00000003
        /*0894*/ 	.word	0x00000030
        /*0898*/ 	.short	0x010a
        /*089a*/ 	.byte	0xff
	.zero		1


	//   ....[121]....
        /*089c*/ 	.word	0x0000bf70
        /*08a0*/ 	.word	0x000000b1
        /*08a4*/ 	.word	0x000000a0
        /*08a8*/ 	.short	0x010a
        /*08aa*/ 	.byte	0xff
	.zero		1


	//   ....[122]....
        /*08ac*/ 	.word	0x0000bfc0
        /*08b0*/ 	.word	0x000000be
        /*08b4*/ 	.word	0x00000030
        /*08b8*/ 	.short	0x010a
        /*08ba*/ 	.byte	0xff
	.zero		1


	//   ....[123]....
        /*08bc*/ 	.word	0x0000c010
        /*08c0*/ 	.word	0x00000000
        /*08c4*/ 	.word	0x00000030
        /*08c8*/ 	.short	0x010a
        /*08ca*/ 	.byte	0xff
	.zero		1


	//   ....[124]....
        /*08cc*/ 	.word	0x0000c060
        /*08d0*/ 	.word	0x00000000
        /*08d4*/ 	.word	0x00000030
        /*08d8*/ 	.short	0x010a
        /*08da*/ 	.byte	0xff
	.zero		1


	//----- nvinfo : EIATTR_NUM_MBARRIERS
	.align		4
.L_48:
        /*08dc*/ 	.byte	0x03, 0x38
        /*08de*/ 	.short	0x001c


	//----- nvinfo : EIATTR_EXIT_INSTR_OFFSETS
	.align		4
        /*08e0*/ 	.byte	0x04, 0x1c
        /*08e2*/ 	.short	(.L_50 - .L_49)


	//   ....[0]....
.L_49:
        /*08e4*/ 	.word	0x00002830


	//   ....[1]....
        /*08e8*/ 	.word	0x00002d40


	//   ....[2]....
        /*08ec*/ 	.word	0x00002da0


	//   ....[3]....
        /*08f0*/ 	.word	0x00003ba0


	//   ....[4]....
        /*08f4*/ 	.word	0x00004d10


	//   ....[5]....
        /*08f8*/ 	.word	0x00004d50


	//   ....[6]....
        /*08fc*/ 	.word	0x0000b620


	//----- nvinfo : EIATTR_MAX_THREADS
	.align		4
.L_50:
        /*0900*/ 	.byte	0x04, 0x05
        /*0902*/ 	.short	(.L_52 - .L_51)
.L_51:
        /*0904*/ 	.word	0x00000100
        /*0908*/ 	.word	0x00000001
        /*090c*/ 	.word	0x00000001


	//----- nvinfo : EIATTR_CRS_STACK_SIZE
	.align		4
.L_52:
        /*0910*/ 	.byte	0x04, 0x1e
        /*0912*/ 	.short	(.L_54 - .L_53)
.L_53:
        /*0914*/ 	.word	0x00000000


	//----- nvinfo : EIATTR_CBANK_PARAM_SIZE
	.align		4
.L_54:
        /*0918*/ 	.byte	0x03, 0x19
        /*091a*/ 	.short	0x0800


	//----- nvinfo : EIATTR_PARAM_CBANK
	.align		4
        /*091c*/ 	.byte	0x04, 0x0a
        /*091e*/ 	.short	(.L_56 - .L_55)
	.align		4
.L_55:
        /*0920*/ 	.word	index@(.nv.constant0._ZN7cutlass13device_kernelINS_4gemm6kernel13GemmUniversalIN4cute5tupleIJiiiiEEENS1_10collective13CollectiveMmaINS1_35MainloopSm100TmaUmmaWarpSpecializedILi3ELi2ELi2ENS5_IJNS4_1CILi1EEENSA_ILi2EEESB_EEEEENS5_IJNSA_ILi128EEENSA_ILi256EEESF_EEENS_12float_e4m3_tENS5_IJlSB_lEEESI_SJ_NS4_8TiledMMAINS4_8MMA_AtomIJNS4_10MMA_TraitsINS4_19SM100_MMA_F8F6F4_SSEJSI_SI_fSF_SG_NS4_17integral_constantINS4_4UMMA5MajorELSQ_0EEESR_NSO_INSP_7ScaleInELSS_0EEEST_EEEEEENS4_6LayoutINS5_IJSB_SB_SB_EEENS5_IJNSA_ILi0EEESY_SY_EEEEENS5_IJNS4_10UnderscoreES11_S11_EEEEENS4_23SM90_TMA_LOAD_MULTICASTENS4_14ComposedLayoutINS4_7SwizzleILi3ELi4ELi3EEENS4_18smem_ptr_flag_bitsILi8EEENSW_INS5_IJNSA_ILi8EEESF_EEENS5_IJSF_SB_EEEEEEEvNS4_8identityENS4_13SM90_TMA_LOADES1E_vS1F_EENS_8epilogue10collective18CollectiveEpilogueINS1I_23Sm100TmaWarpSpecializedILi4ELi2ELi64ELb0ELb0EEEJSH_NS5_IJNSW_ISF_SB_EENSW_INSA_ILi64EEESB_EEEEESI_SJ_SI_SJ_NS1I_6fusion15FusionCallbacksIS1M_NS1R_17LinearCombinationISI_fSI_fLNS_15FloatRoundStyleE2EEESH_S1Q_JEEENS4_5SM1004TMEM4LOAD26SM100_TMEM_LOAD_32dp32b64xES1G_NS15_INS16_ILi2ELi4ELi3EEES19_NSW_INS5_IJS1A_S1O_EEENS5_IJS1O_SB_EEEEEEENS4_39AutoVectorizingCopyWithAssumedAlignmentILi128EEENS4_14SM90_TMA_STOREES25_S27_S27_EEEvvEEEEvNT_6ParamsE)
        /*0924*/ 	.short	0x0380
        /*0926*/ 	.short	0x0800


	//----- nvinfo : EIATTR_SW_WAR
	.align		4
.L_56:
        /*0928*/ 	.byte	0x04, 0x36
        /*092a*/ 	.short	(.L_58 - .L_57)
.L_57:
        /*092c*/ 	.word	0x00000008
.L_58:


//--------------------- .nv.callgraph             --------------------------
	.section	.nv.callgraph,"",@"SHT_CUDA_CALLGRAPH"
	.align	4
	.sectionentsize	8
	.align		4
        /*0000*/ 	.word	0x00000000
	.align		4
        /*0004*/ 	.word	0xffffffff
	.align		4
        /*0008*/ 	.word	index@(_ZN7cutlass13device_kernelINS_4gemm6kernel13GemmUniversalIN4cute5tupleIJiiiiEEENS1_10collective13CollectiveMmaINS1_35MainloopSm100TmaUmmaWarpSpecializedILi3ELi2ELi2ENS5_IJNS4_1CILi1EEENSA_ILi2EEESB_EEEEENS5_IJNSA_ILi128EEENSA_ILi256EEESF_EEENS_12float_e4m3_tENS5_IJlSB_lEEESI_SJ_NS4_8TiledMMAINS4_8MMA_AtomIJNS4_10MMA_TraitsINS4_19SM100_MMA_F8F6F4_SSEJSI_SI_fSF_SG_NS4_17integral_constantINS4_4UMMA5MajorELSQ_0EEESR_NSO_INSP_7ScaleInELSS_0EEEST_EEEEEENS4_6LayoutINS5_IJSB_SB_SB_EEENS5_IJNSA_ILi0EEESY_SY_EEEEENS5_IJNS4_10UnderscoreES11_S11_EEEEENS4_23SM90_TMA_LOAD_MULTICASTENS4_14ComposedLayoutINS4_7SwizzleILi3ELi4ELi3EEENS4_18smem_ptr_flag_bitsILi8EEENSW_INS5_IJNSA_ILi8EEESF_EEENS5_IJSF_SB_EEEEEEEvNS4_8identityENS4_13SM90_TMA_LOADES1E_vS1F_EENS_8epilogue10collective18CollectiveEpilogueINS1I_23Sm100TmaWarpSpecializedILi4ELi2ELi64ELb0ELb0EEEJSH_NS5_IJNSW_ISF_SB_EENSW_INSA_ILi64EEESB_EEEEESI_SJ_SI_SJ_NS1I_6fusion15FusionCallbacksIS1M_NS1R_17LinearCombinationISI_fSI_fLNS_15FloatRoundStyleE2EEESH_S1Q_JEEENS4_5SM1004TMEM4LOAD26SM100_TMEM_LOAD_32dp32b64xES1G_NS15_INS16_ILi2ELi4ELi3EEES19_NSW_INS5_IJS1A_S1O_EEENS5_IJS1O_SB_EEEEEEENS4_39AutoVectorizingCopyWithAssumedAlignmentILi128EEENS4_14SM90_TMA_STOREES25_S27_S27_EEEvvEEEEvNT_6ParamsE)
	.align		4
        /*000c*/ 	.word	index@(__assertfail)
	.align		4
        /*0010*/ 	.word	0x00000000
	.align		4
        /*0014*/ 	.word	0xfffffffe
	.align		4
        /*0018*/ 	.word	0x00000000
	.align		4
        /*001c*/ 	.word	0xfffffffd
	.align		4
        /*0020*/ 	.word	0x00000000
	.align		4
        /*0024*/ 	.word	0xfffffffc


//--------------------- .nv.constant4             --------------------------
	.section	.nv.constant4,"a",@progbits
	.align	8
	.align		8
.nv.constant4:
        /*0000*/ 	.dword	__assertfail
	.align		8
        /*0008*/ 	.dword	__unnamed_1
	.align		8
        /*0010*/ 	.dword	__unnamed_2
	.align		8
        /*0018*/ 	.dword	__unnamed_3
	.align		8
        /*0020*/ 	.dword	_ZN40_INTERNAL_ad7c380e_4_k_cu_66d250cc_318294cuda3std3__45__cpo5beginE
	.align		8
        /*0028*/ 	.dword	_ZN40_INTERNAL_ad7c380e_4_k_cu_66d250cc_318294cuda3std3__45__cpo3endE
	.align		8
        /*0030*/ 	.dword	_ZN40_INTERNAL_ad7c380e_4_k_cu_66d250cc_318294cuda3std3__45__cpo6cbeginE
	.align		8
        /*0038*/ 	.dword	_ZN40_INTERNAL_ad7c380e_4_k_cu_66d250cc_318294cuda3std3__45__cpo4cendE
	.align		8
        /*0040*/ 	.dword	_ZN40_INTERNAL_ad7c380e_4_k_cu_66d250cc_318294cuda3std3__442_GLOBAL__N__ad7c380e_4_k_cu_66d250cc_318296ignoreE
	.align		8
        /*0048*/ 	.dword	_ZN40_INTERNAL_ad7c380e_4_k_cu_66d250cc_318294cuda3std3__419piecewise_constructE
	.align		8
        /*0050*/ 	.dword	_ZN40_INTERNAL_ad7c380e_4_k_cu_66d250cc_318294cuda3std3__48in_placeE
	.align		8
        /*0058*/ 	.dword	_ZN40_INTERNAL_ad7c380e_4_k_cu_66d250cc_318294cuda3std6ranges3__45__cpo4swapE
	.align		8
        /*0060*/ 	.dword	_ZN40_INTERNAL_ad7c380e_4_k_cu_66d250cc_318294cuda3std6ranges3__45__cpo9iter_moveE
	.align		8
        /*0068*/ 	.dword	_ZN40_INTERNAL_ad7c380e_4_k_cu_66d250cc_318294cute7productE
	.align		8
        /*0070*/ 	.dword	_ZN40_INTERNAL_ad7c380e_4_k_cu_66d250cc_318294cute1_E
	.align		8
        /*0078*/ 	.dword	$str$25
	.align		8
        /*0080*/ 	.dword	$str$26
	.align		8
        /*0088*/ 	.dword	$str$27
	.align		8
        /*0090*/ 	.dword	$str$28


//--------------------- .text._ZN7cutlass13device_kernelINS_4gemm6kernel13GemmUniversalIN4cute5tupleIJiiiiEEENS1_10collective13CollectiveMmaINS1_35MainloopSm100TmaUmmaWarpSpecializedILi3ELi2ELi2ENS5_IJNS4_1CILi1EEENSA_ILi2EEESB_EEEEENS5_IJNSA_ILi128EEENSA_ILi256EEESF_EEENS_12float_e4m3_tENS5_IJlSB_lEEESI_SJ_NS4_8TiledMMAINS4_8MMA_AtomIJNS4_10MMA_TraitsINS4_19SM100_MMA_F8F6F4_SSEJSI_SI_fSF_SG_NS4_17integral_constantINS4_4UMMA5MajorELSQ_0EEESR_NSO_INSP_7ScaleInELSS_0EEEST_EEEEEENS4_6LayoutINS5_IJSB_SB_SB_EEENS5_IJNSA_ILi0EEESY_SY_EEEEENS5_IJNS4_10UnderscoreES11_S11_EEEEENS4_23SM90_TMA_LOAD_MULTICASTENS4_14ComposedLayoutINS4_7SwizzleILi3ELi4ELi3EEENS4_18smem_ptr_flag_bitsILi8EEENSW_INS5_IJNSA_ILi8EEESF_EEENS5_IJSF_SB_EEEEEEEvNS4_8identityENS4_13SM90_TMA_LOADES1E_vS1F_EENS_8epilogue10collective18CollectiveEpilogueINS1I_23Sm100TmaWarpSpecializedILi4ELi2ELi64ELb0ELb0EEEJSH_NS5_IJNSW_ISF_SB_EENSW_INSA_ILi64EEESB_EEEEESI_SJ_SI_SJ_NS1I_6fusion15FusionCallbacksIS1M_NS1R_17LinearCombinationISI_fSI_fLNS_15FloatRoundStyleE2EEESH_S1Q_JEEENS4_5SM1004TMEM4LOAD26SM100_TMEM_LOAD_32dp32b64xES1G_NS15_INS16_ILi2ELi4ELi3EEES19_NSW_INS5_IJS1A_S1O_EEENS5_IJS1O_SB_EEEEEEENS4_39AutoVectorizingCopyWithAssumedAlignmentILi128EEENS4_14SM90_TMA_STOREES25_S27_S27_EEEvvEEEEvNT_6ParamsE --------------------------
	.section	.text._ZN7cutlass13device_kernelINS_4gemm6kernel13GemmUniversalIN4cute5tupleIJiiiiEEENS1_10collective13CollectiveMmaINS1_35MainloopSm100TmaUmmaWarpSpecializedILi3ELi2ELi2ENS5_IJNS4_1CILi1EEENSA_ILi2EEESB_EEEEENS5_IJNSA_ILi128EEENSA_ILi256EEESF_EEENS_12float_e4m3_tENS5_IJlSB_lEEESI_SJ_NS4_8TiledMMAINS4_8MMA_AtomIJNS4_10MMA_TraitsINS4_19SM100_MMA_F8F6F4_SSEJSI_SI_fSF_SG_NS4_17integral_constantINS4_4UMMA5MajorELSQ_0EEESR_NSO_INSP_7ScaleInELSS_0EEEST_EEEEEENS4_6LayoutINS5_IJSB_SB_SB_EEENS5_IJNSA_ILi0EEESY_SY_EEEEENS5_IJNS4_10UnderscoreES11_S11_EEEEENS4_23SM90_TMA_LOAD_MULTICASTENS4_14ComposedLayoutINS4_7SwizzleILi3ELi4ELi3EEENS4_18smem_ptr_flag_bitsILi8EEENSW_INS5_IJNSA_ILi8EEESF_EEENS5_IJSF_SB_EEEEEEEvNS4_8identityENS4_13SM90_TMA_LOADES1E_vS1F_EENS_8epilogue10collective18CollectiveEpilogueINS1I_23Sm100TmaWarpSpecializedILi4ELi2ELi64ELb0ELb0EEEJSH_NS5_IJNSW_ISF_SB_EENSW_INSA_ILi64EEESB_EEEEESI_SJ_SI_SJ_NS1I_6fusion15FusionCallbacksIS1M_NS1R_17LinearCombinationISI_fSI_fLNS_15FloatRoundStyleE2EEESH_S1Q_JEEENS4_5SM1004TMEM4LOAD26SM100_TMEM_LOAD_32dp32b64xES1G_NS15_INS16_ILi2ELi4ELi3EEES19_NSW_INS5_IJS1A_S1O_EEENS5_IJS1O_SB_EEEEEEENS4_39AutoVectorizingCopyWithAssumedAlignmentILi128EEENS4_14SM90_TMA_STOREES25_S27_S27_EEEvvEEEEvNT_6ParamsE,"ax",@progbits
	.align	128
.text._ZN7cutlass13device_kernelINS_4gemm6kernel13GemmUniversalIN4cute5tupleIJiiiiEEENS1_10collective13CollectiveMmaINS1_35MainloopSm100TmaUmmaWarpSpecializedILi3ELi2ELi2ENS5_IJNS4_1CILi1EEENSA_ILi2EEESB_EEEEENS5_IJNSA_ILi128EEENSA_ILi256EEESF_EEENS_12float_e4m3_tENS5_IJlSB_lEEESI_SJ_NS4_8TiledMMAINS4_8MMA_AtomIJNS4_10MMA_TraitsINS4_19SM100_MMA_F8F6F4_SSEJSI_SI_fSF_SG_NS4_17integral_constantINS4_4UMMA5MajorELSQ_0EEESR_NSO_INSP_7ScaleInELSS_0EEEST_EEEEEENS4_6LayoutINS5_IJSB_SB_SB_EEENS5_IJNSA_ILi0EEESY_SY_EEEEENS5_IJNS4_10UnderscoreES11_S11_EEEEENS4_23SM90_TMA_LOAD_MULTICASTENS4_14ComposedLayoutINS4_7SwizzleILi3ELi4ELi3EEENS4_18smem_ptr_flag_bitsILi8EEENSW_INS5_IJNSA_ILi8EEESF_EEENS5_IJSF_SB_EEEEEEEvNS4_8identityENS4_13SM90_TMA_LOADES1E_vS1F_EENS_8epilogue10collective18CollectiveEpilogueINS1I_23Sm100TmaWarpSpecializedILi4ELi2ELi64ELb0ELb0EEEJSH_NS5_IJNSW_ISF_SB_EENSW_INSA_ILi64EEESB_EEEEESI_SJ_SI_SJ_NS1I_6fusion15FusionCallbacksIS1M_NS1R_17LinearCombinationISI_fSI_fLNS_15FloatRoundStyleE2EEESH_S1Q_JEEENS4_5SM1004TMEM4LOAD26SM100_TMEM_LOAD_32dp32b64xES1G_NS15_INS16_ILi2ELi4ELi3EEES19_NSW_INS5_IJS1A_S1O_EEENS5_IJS1O_SB_EEEEEEENS4_39AutoVectorizingCopyWithAssumedAlignmentILi128EEENS4_14SM90_TMA_STOREES25_S27_S27_EEEvvEEEEvNT_6ParamsE:
        .type           _ZN7cutlass13device_kernelINS_4gemm6kernel13GemmUniversalIN4cute5tupleIJiiiiEEENS1_10collective13CollectiveMmaINS1_35MainloopSm100TmaUmmaWarpSpecializedILi3ELi2ELi2ENS5_IJNS4_1CILi1EEENSA_ILi2EEESB_EEEEENS5_IJNSA_ILi128EEENSA_ILi256EEESF_EEENS_12float_e4m3_tENS5_IJlSB_lEEESI_SJ_NS4_8TiledMMAINS4_8MMA_AtomIJNS4_10MMA_TraitsINS4_19SM100_MMA_F8F6F4_SSEJSI_SI_fSF_SG_NS4_17integral_constantINS4_4UMMA5MajorELSQ_0EEESR_NSO_INSP_7ScaleInELSS_0EEEST_EEEEEENS4_6LayoutINS5_IJSB_SB_SB_EEENS5_IJNSA_ILi0EEESY_SY_EEEEENS5_IJNS4_10UnderscoreES11_S11_EEEEENS4_23SM90_TMA_LOAD_MULTICASTENS4_14ComposedLayoutINS4_7SwizzleILi3ELi4ELi3EEENS4_18smem_ptr_flag_bitsILi8EEENSW_INS5_IJNSA_ILi8EEESF_EEENS5_IJSF_SB_EEEEEEEvNS4_8identityENS4_13SM90_TMA_LOADES1E_vS1F_EENS_8epilogue10collective18CollectiveEpilogueINS1I_23Sm100TmaWarpSpecializedILi4ELi2ELi64ELb0ELb0EEEJSH_NS5_IJNSW_ISF_SB_EENSW_INSA_ILi64EEESB_EEEEESI_SJ_SI_SJ_NS1I_6fusion15FusionCallbacksIS1M_NS1R_17LinearCombinationISI_fSI_fLNS_15FloatRoundStyleE2EEESH_S1Q_JEEENS4_5SM1004TMEM4LOAD26SM100_TMEM_LOAD_32dp32b64xES1G_NS15_INS16_ILi2ELi4ELi3EEES19_NSW_INS5_IJS1A_S1O_EEENS5_IJS1O_SB_EEEEEEENS4_39AutoVectorizingCopyWithAssumedAlignmentILi128EEENS4_14SM90_TMA_STOREES25_S27_S27_EEEvvEEEEvNT_6ParamsE,@function
        .size           _ZN7cutlass13device_kernelINS_4gemm6kernel13GemmUniversalIN4cute5tupleIJiiiiEEENS1_10collective13CollectiveMmaINS1_35MainloopSm100TmaUmmaWarpSpecializedILi3ELi2ELi2ENS5_IJNS4_1CILi1EEENSA_ILi2EEESB_EEEEENS5_IJNSA_ILi128EEENSA_ILi256EEESF_EEENS_12float_e4m3_tENS5_IJlSB_lEEESI_SJ_NS4_8TiledMMAINS4_8MMA_AtomIJNS4_10MMA_TraitsINS4_19SM100_MMA_F8F6F4_SSEJSI_SI_fSF_SG_NS4_17integral_constantINS4_4UMMA5MajorELSQ_0EEESR_NSO_INSP_7ScaleInELSS_0EEEST_EEEEEENS4_6LayoutINS5_IJSB_SB_SB_EEENS5_IJNSA_ILi0EEESY_SY_EEEEENS5_IJNS4_10UnderscoreES11_S11_EEEEENS4_23SM90_TMA_LOAD_MULTICASTENS4_14ComposedLayoutINS4_7SwizzleILi3ELi4ELi3EEENS4_18smem_ptr_flag_bitsILi8EEENSW_INS5_IJNSA_ILi8EEESF_EEENS5_IJSF_SB_EEEEEEEvNS4_8identityENS4_13SM90_TMA_LOADES1E_vS1F_EENS_8epilogue10collective18CollectiveEpilogueINS1I_23Sm100TmaWarpSpecializedILi4ELi2ELi64ELb0ELb0EEEJSH_NS5_IJNSW_ISF_SB_EENSW_INSA_ILi64EEESB_EEEEESI_SJ_SI_SJ_NS1I_6fusion15FusionCallbacksIS1M_NS1R_17LinearCombinationISI_fSI_fLNS_15FloatRoundStyleE2EEESH_S1Q_JEEENS4_5SM1004TMEM4LOAD26SM100_TMEM_LOAD_32dp32b64xES1G_NS15_INS16_ILi2ELi4ELi3EEES19_NSW_INS5_IJS1A_S1O_EEENS5_IJS1O_SB_EEEEEEENS4_39AutoVectorizingCopyWithAssumedAlignmentILi128EEENS4_14SM90_TMA_STOREES25_S27_S27_EEEvvEEEEvNT_6ParamsE,(.L_x_171 - _ZN7cutlass13device_kernelINS_4gemm6kernel13GemmUniversalIN4cute5tupleIJiiiiEEENS1_10collective13CollectiveMmaINS1_35MainloopSm100TmaUmmaWarpSpecializedILi3ELi2ELi2ENS5_IJNS4_1CILi1EEENSA_ILi2EEESB_EEEEENS5_IJNSA_ILi128EEENSA_ILi256EEESF_EEENS_12float_e4m3_tENS5_IJlSB_lEEESI_SJ_NS4_8TiledMMAINS4_8MMA_AtomIJNS4_10MMA_TraitsINS4_19SM100_MMA_F8F6F4_SSEJSI_SI_fSF_SG_NS4_17integral_constantINS4_4UMMA5MajorELSQ_0EEESR_NSO_INSP_7ScaleInELSS_0EEEST_EEEEEENS4_6LayoutINS5_IJSB_SB_SB_EEENS5_IJNSA_ILi0EEESY_SY_EEEEENS5_IJNS4_10UnderscoreES11_S11_EEEEENS4_23SM90_TMA_LOAD_MULTICASTENS4_14ComposedLayoutINS4_7SwizzleILi3ELi4ELi3EEENS4_18smem_ptr_flag_bitsILi8EEENSW_INS5_IJNSA_ILi8EEESF_EEENS5_IJSF_SB_EEEEEEEvNS4_8identityENS4_13SM90_TMA_LOADES1E_vS1F_EENS_8epilogue10collective18CollectiveEpilogueINS1I_23Sm100TmaWarpSpecializedILi4ELi2ELi64ELb0ELb0EEEJSH_NS5_IJNSW_ISF_SB_EENSW_INSA_ILi64EEESB_EEEEESI_SJ_SI_SJ_NS1I_6fusion15FusionCallbacksIS1M_NS1R_17LinearCombinationISI_fSI_fLNS_15FloatRoundStyleE2EEESH_S1Q_JEEENS4_5SM1004TMEM4LOAD26SM100_TMEM_LOAD_32dp32b64xES1G_NS15_INS16_ILi2ELi4ELi3EEES19_NSW_INS5_IJS1A_S1O_EEENS5_IJS1O_SB_EEEEEEENS4_39AutoVectorizingCopyWithAssumedAlignmentILi128EEENS4_14SM90_TMA_STOREES25_S27_S27_EEEvvEEEEvNT_6ParamsE)
        .other          _ZN7cutlass13device_kernelINS_4gemm6kernel13GemmUniversalIN4cute5tupleIJiiiiEEENS1_10collective13CollectiveMmaINS1_35MainloopSm100TmaUmmaWarpSpecializedILi3ELi2ELi2ENS5_IJNS4_1CILi1EEENSA_ILi2EEESB_EEEEENS5_IJNSA_ILi128EEENSA_ILi256EEESF_EEENS_12float_e4m3_tENS5_IJlSB_lEEESI_SJ_NS4_8TiledMMAINS4_8MMA_AtomIJNS4_10MMA_TraitsINS4_19SM100_MMA_F8F6F4_SSEJSI_SI_fSF_SG_NS4_17integral_constantINS4_4UMMA5MajorELSQ_0EEESR_NSO_INSP_7ScaleInELSS_0EEEST_EEEEEENS4_6LayoutINS5_IJSB_SB_SB_EEENS5_IJNSA_ILi0EEESY_SY_EEEEENS5_IJNS4_10UnderscoreES11_S11_EEEEENS4_23SM90_TMA_LOAD_MULTICASTENS4_14ComposedLayoutINS4_7SwizzleILi3ELi4ELi3EEENS4_18smem_ptr_flag_bitsILi8EEENSW_INS5_IJNSA_ILi8EEESF_EEENS5_IJSF_SB_EEEEEEEvNS4_8identityENS4_13SM90_TMA_LOADES1E_vS1F_EENS_8epilogue10collective18CollectiveEpilogueINS1I_23Sm100TmaWarpSpecializedILi4ELi2ELi64ELb0ELb0EEEJSH_NS5_IJNSW_ISF_SB_EENSW_INSA_ILi64EEESB_EEEEESI_SJ_SI_SJ_NS1I_6fusion15FusionCallbacksIS1M_NS1R_17LinearCombinationISI_fSI_fLNS_15FloatRoundStyleE2EEESH_S1Q_JEEENS4_5SM1004TMEM4LOAD26SM100_TMEM_LOAD_32dp32b64xES1G_NS15_INS16_ILi2ELi4ELi3EEES19_NSW_INS5_IJS1A_S1O_EEENS5_IJS1O_SB_EEEEEEENS4_39AutoVectorizingCopyWithAssumedAlignmentILi128EEENS4_14SM90_TMA_STOREES25_S27_S27_EEEvvEEEEvNT_6ParamsE,@"STO_CUDA_ENTRY STV_DEFAULT"
_ZN7cutlass13device_kernelINS_4gemm6kernel13GemmUniversalIN4cute5tupleIJiiiiEEENS1_10collective13CollectiveMmaINS1_35MainloopSm100TmaUmmaWarpSpecializedILi3ELi2ELi2ENS5_IJNS4_1CILi1EEENSA_ILi2EEESB_EEEEENS5_IJNSA_ILi128EEENSA_ILi256EEESF_EEENS_12float_e4m3_tENS5_IJlSB_lEEESI_SJ_NS4_8TiledMMAINS4_8MMA_AtomIJNS4_10MMA_TraitsINS4_19SM100_MMA_F8F6F4_SSEJSI_SI_fSF_SG_NS4_17integral_constantINS4_4UMMA5MajorELSQ_0EEESR_NSO_INSP_7ScaleInELSS_0EEEST_EEEEEENS4_6LayoutINS5_IJSB_SB_SB_EEENS5_IJNSA_ILi0EEESY_SY_EEEEENS5_IJNS4_10UnderscoreES11_S11_EEEEENS4_23SM90_TMA_LOAD_MULTICASTENS4_14ComposedLayoutINS4_7SwizzleILi3ELi4ELi3EEENS4_18smem_ptr_flag_bitsILi8EEENSW_INS5_IJNSA_ILi8EEESF_EEENS5_IJSF_SB_EEEEEEEvNS4_8identityENS4_13SM90_TMA_LOADES1E_vS1F_EENS_8epilogue10collective18CollectiveEpilogueINS1I_23Sm100TmaWarpSpecializedILi4ELi2ELi64ELb0ELb0EEEJSH_NS5_IJNSW_ISF_SB_EENSW_INSA_ILi64EEESB_EEEEESI_SJ_SI_SJ_NS1I_6fusion15FusionCallbacksIS1M_NS1R_17LinearCombinationISI_fSI_fLNS_15FloatRoundStyleE2EEESH_S1Q_JEEENS4_5SM1004TMEM4LOAD26SM100_TMEM_LOAD_32dp32b64xES1G_NS15_INS16_ILi2ELi4ELi3EEES19_NSW_INS5_IJS1A_S1O_EEENS5_IJS1O_SB_EEEEEEENS4_39AutoVectorizingCopyWithAssumedAlignmentILi128EEENS4_14SM90_TMA_STOREES25_S27_S27_EEEvvEEEEvNT_6ParamsE:
[----:B------:R-:W1:Y:S01]  /*0000*/  LDC R1, c[0x0][0x37c] ;  /* 0x0000df00ff017b82 */ /* 0x000e620000000800 */
[----:B------:R-:W2:Y:S01]  /*0010*/  S2R R170, SR_TID.X ;  /* 0x0000000000aa7919 */ /* 0x000ea20000002100 */
[----:B------:R-:W3:Y:S01]  /*0020*/  LDCU.64 UR8, c[0x0][0x890] ;  /* 0x00011200ff0877ac */ /* 0x000ee20008000a00 */
[----:B------:R-:W-:Y:S02]  /*0030*/  PRMT R158, RZ, 0x7610, R158 ;  /* 0x00007610ff9e7816 */ /* 0x000fe4000000009e */
[----:B------:R-:W-:Y:S01]  /*0040*/  ELECT P3, URZ, PT ;  /* 0x0000000000ff782f */ /* 0x000fe20003860000 */
[----:B---3--:R-:W-:-:S04]  /*0050*/  UISETP.NE.U32.AND UP0, UPT, UR8, URZ, UPT ;  /* 0x000000ff0800728c */ /* 0x008fc8000bf05070 */
[----:B------:R-:W-:Y:S01]  /*0060*/  UISETP.NE.AND.EX UP0, UPT, UR9, URZ, UPT, UP0 ;  /* 0x000000ff0900728c */ /* 0x000fe2000bf05300 */
[----:B--2---:R-:W-:-:S05]  /*0070*/  SHF.R.U32.HI R159, RZ, 0x5, R170 ;  /* 0x00000005ff9f7819 */ /* 0x004fca00000116aa */
[----:B------:R-:W2:Y:S02]  /*0080*/  SHFL.IDX PT, R0, R159, RZ, 0x1f ;  /* 0x00001fff9f007589 */ /* 0x000ea400000e0000 */
[----:B--2---:R-:W-:Y:S01]  /*0090*/  R2UR UR17, R0 ;  /* 0x00000000001172ca */ /* 0x004fe200000e0000 */
[----:B-1----:R-:W-:-:S14]  /*00a0*/  BRA.U UP0, `(.L_x_0) ;  /* 0x0000000100307547 */ /* 0x002fdc000b800000 */
[----:B------:R-:W1:Y:S02]  /*00b0*/  LDCU.64 UR4, c[0x0][0x888] ;  /* 0x00011100ff0477ac */ /* 0x000e640008000a00 */
[----:B-1----:R-:W-:-:S04]  /*00c0*/  UISETP.NE.U32.AND UP0, UPT, UR4, URZ, UPT ;  /* 0x000000ff0400728c */ /* 0x002fc8000bf05070 */
[----:B------:R-:W-:-:S09]  /*00d0*/  UISETP.NE.AND.EX UP0, UPT, UR5, URZ, UPT, UP0 ;  /* 0x000000ff0500728c */ /* 0x000fd2000bf05300 */
[----:B------:R-:W-:Y:S05]  /*00e0*/  BRA.U !UP0, `(.L_x_1) ;  /* 0x0000000108147547 */ /* 0x000fea000b800000 */
[----:B------:R-:W1:Y:S01]  /*00f0*/  LDC.64 R2, c[0x0][0x888] ;  /* 0x00022200ff027b82 */ /* 0x000e620000000a00 */
[----:B------:R-:W1:Y:S02]  /*0100*/  LDCU.64 UR4, c[0x0][0x358] ;  /* 0x00006b00ff0477ac */ /* 0x000e640008000a00 */
[----:B-1----:R1:W5:Y:S01]  /*0110*/  LDG.E R73, desc[UR4][R2.64] ;  /* 0x0000000402497981 */ /* 0x002362000c1e1900 */
[----:B------:R-:W-:Y:S01]  /*0120*/  HFMA2 R158, -RZ, RZ, 0, 5.9604644775390625e-08 ;  /* 0x00000001ff9e7431 */ /* 0x000fe200000001ff */
[----:B------:R-:W-:Y:S05]  /*0130*/  BRA `(.L_x_0) ;  /* 0x00000000000c7947 */ /* 0x000fea0003800000 */
.L_x_1:
[----:B------:R-:W1:Y:S01]  /*0140*/  LDCU UR4, c[0x0][0x880] ;  /* 0x00011000ff0477ac */ /* 0x000e620008000800 */
[----:B------:R-:W-:Y:S01]  /*0150*/  HFMA2 R158, -RZ, RZ, 0, 5.9604644775390625e-08 ;  /* 0x00000001ff9e7431 */ /* 0x000fe200000001ff */
[----:B-1----:R-:W-:-:S07]  /*0160*/  MOV R73, UR4 ;  /* 0x0000000400497c02 */ /* 0x002fce0008000f00 */
.L_x_0:
[----:B------:R-:W2:Y:S02]  /*0170*/  LDCU.64 UR4, c[0x0][0x8b0] ;  /* 0x00011600ff0477ac */ /* 0x000ea40008000a00 */
[----:B--2---:R-:W-:-:S04]  /*0180*/  UISETP.NE.U32.AND UP0, UPT, UR4, URZ, UPT ;  /* 0x000000ff0400728c */ /* 0x004fc8000bf05070 */
[----:B------:R-:W-:-:S09]  /*0190*/  UISETP.NE.AND.EX UP0, UPT, UR5, URZ, UPT, UP0 ;  /* 0x000000ff0500728c */ /* 0x000fd2000bf05300 */
[----:B------:R-:W-:Y:S05]  /*01a0*/  BRA.U UP0, `(.L_x_2) ;  /* 0x0000000100287547 */ /* 0x000fea000b800000 */
[----:B------:R-:W2:Y:S02]  /*01b0*/  LDCU.64 UR4, c[0x0][0x8a8] ;  /* 0x00011500ff0477ac */ /* 0x000ea40008000a00 */
[----:B--2---:R-:W-:-:S04]  /*01c0*/  UISETP.NE.U32.AND UP0, UPT, UR4, URZ, UPT ;  /* 0x000000ff0400728c */ /* 0x004fc8000bf05070 */
[----:B------:R-:W-:-:S09]  /*01d0*/  UISETP.NE.AND.EX UP0, UPT, UR5, URZ, UPT, UP0 ;  /* 0x000000ff0500728c */ /* 0x000fd2000bf05300 */
[----:B------:R-:W-:Y:S05]  /*01e0*/  BRA.U !UP0, `(.L_x_3) ;  /* 0x0000000108107547 */ /* 0x000fea000b800000 */
[----:B------:R-:W2:Y:S01]  /*01f0*/  LDC.64 R70, c[0x0][0x8a8] ;  /* 0x00022a00ff467b82 */ /* 0x000ea20000000a00 */
[----:B------:R-:W2:Y:S02]  /*0200*/  LDCU.64 UR4, c[0x0][0x358] ;  /* 0x00006b00ff0477ac */ /* 0x000ea40008000a00 */
[----:B--2---:R2:W5:Y:S01]  /*0210*/  LDG.E R70, desc[UR4][R70.64] ;  /* 0x0000000446467981 */ /* 0x004562000c1e1900 */
[----:B------:R-:W-:Y:S05]  /*0220*/  BRA `(.L_x_2) ;  /* 0x0000000000087947 */ /* 0x000fea0003800000 */
.L_x_3:
[----:B------:R-:W2:Y:S02]  /*0230*/  LDCU UR4, c[0x0][0x8a0] ;  /* 0x00011400ff0477ac */ /* 0x000ea40008000800 */
[----:B--2---:R-:W-:Y:S02]  /*0240*/  MOV R70, UR4 ;  /* 0x0000000400467c02 */ /* 0x004fe40008000f00 */
.L_x_2:
[----:B------:R-:W-:Y:S01]  /*0250*/  IMAD.U32 R0, RZ, RZ, UR17 ;  /* 0x00000011ff007e24 */ /* 0x000fe2000f8e00ff */
[----:B------:R-:W-:Y:S04]  /*0260*/  BSSY.RECONVERGENT B0, `(.L_x_4) ;  /* 0x000000c000007945 */ /* 0x000fe80003800200 */
[C---:B------:R-:W-:Y:S02]  /*0270*/  ISETP.NE.OR P1, PT, R0.reuse, 0x1, !P3 ;  /* 0x000000010000780c */ /* 0x040fe40005f25670 */
[----:B------:R-:W-:-:S11]  /*0280*/  ISETP.NE.OR P0, PT, R0, 0x3, !P3 ;  /* 0x000000030000780c */ /* 0x000fd60005f05670 */
[----:B------:R-:W-:Y:S05]  /*0290*/  @P1 BRA `(.L_x_5) ;  /* 0x0000000000201947 */ /* 0x000fea0003800000 */
[----:B------:R-:W3:Y:S02]  /*02a0*/  LDCU.64 UR4, c[0x0][0x348] ;  /* 0x00006900ff0477ac */ /* 0x000ee40008000a00 */
[----:B---3--:R-:W-:Y:S02]  /*02b0*/  UIADD3 UR6, UP1, UPT, UR4, 0x80, URZ ;  /* 0x0000008004067890 */ /* 0x008fe4000ff3e0ff */
[----:B------:R-:W-:Y:S02]  /*02c0*/  UIADD3 UR4, UP0, UPT, UR4, 0x180, URZ ;  /* 0x0000018004047890 */ /* 0x000fe4000ff1e0ff */
[----:B------:R-:W-:Y:S02]  /*02d0*/  UIADD3.X UR7, UPT, UPT, URZ, UR5, URZ, UP1, !UPT ;  /* 0x00000005ff077290 */ /* 0x000fe40008ffe4ff */
[----:B------:R-:W-:-:S07]  /*02e0*/  UIADD3.X UR5, UPT, UPT, URZ, UR5, URZ, UP0, !UPT ;  /* 0x00000005ff057290 */ /* 0x000fce00087fe4ff */
[----:B------:R3:W-:Y:S02]  /*02f0*/  UTMACCTL.PF [UR6] ;  /* 0x00000000060079b9 */ /* 0x0007e40008040000 */
[----:B------:R3:W-:Y:S02]  /*0300*/  UTMACCTL.PF [UR4] ;  /* 0x00000000040079b9 */ /* 0x0007e40008040000 */
[----:B---3--:R-:W-:Y:S01]  /*0310*/  NOP ;  /* 0x0000000000007918 */ /* 0x008fe20000000000 */
.L_x_5:
[----:B------:R-:W-:Y:S05]  /*0320*/  BSYNC.RECONVERGENT B0 ;  /* 0x0000000000007941 */ /* 0x000fea0003800200 */
.L_x_4:
[----:B------:R-:W-:Y:S04]  /*0330*/  BSSY.RECONVERGENT B0, `(.L_x_6) ;  /* 0x000000a000007945 */ /* 0x000fe80003800200 */
        /* <DEDUP_REMOVED lines=9> */
.L_x_7:
[----:B------:R-:W-:Y:S05]  /*03d0*/  BSYNC.RECONVERGENT B0 ;  /* 0x0000000000007941 */ /* 0x000fea0003800200 */
.L_x_6:
[----:B------:R-:W3:Y:S01]  /*03e0*/  LDCU.64 UR4, c[0x0][0x888] ;  /* 0x00011100ff0477ac */ /* 0x000ee20008000a00 */
[----:B------:R-:W-:Y:S02]  /*03f0*/  UISETP.EQ.U32.AND UP1, UPT, UR8, URZ, UPT ;  /* 0x000000ff0800728c */ /* 0x000fe4000bf22070 */
[----:B------:R-:W-:Y:S02]  /*0400*/  UPLOP3.LUT UP3, UPT, UPT, UPT, UPT, 0x80, 0x8 ;  /* 0x000000000008789c */ /* 0x000fe40003f6f070 */
[----:B---3--:R-:W-:-:S04]  /*0410*/  UISETP.NE.U32.AND UP0, UPT, UR4, URZ, UPT ;  /* 0x000000ff0400728c */ /* 0x008fc8000bf05070 */
[----:B------:R-:W-:-:S04]  /*0420*/  UISETP.NE.AND.EX UP0, UPT, UR5, URZ, UPT, UP0 ;  /* 0x000000ff0500728c */ /* 0x000fc8000bf05300 */
[----:B------:R-:W-:-:S04]  /*0430*/  UISETP.EQ.OR.EX UP2, UPT, UR9, URZ, !UP0, UP1 ;  /* 0x000000ff0900728c */ /* 0x000fc8000c742710 */
[----:B------:R-:W-:-:S06]  /*0440*/  UP2UR UR4, UPR, URZ, 0x4 ;  /* 0x00000004ff047883 */ /* 0x000fcc0008000000 */
[----:B------:R-:W-:Y:S01]  /*0450*/  MOV R161, UR4 ;  /* 0x0000000400a17c02 */ /* 0x000fe20008000f00 */
[----:B------:R-:W-:Y:S06]  /*0460*/  BRA.U !UP2, `(.L_x_8) ;  /* 0x000000010a207547 */ /* 0x000fec000b800000 */
[----:B------:R-:W-:Y:S01]  /*0470*/  UISETP.NE.U32.AND UP1, UPT, UR8, URZ, UPT ;  /* 0x000000ff0800728c */ /* 0x000fe2000bf25070 */
[----:B-----5:R-:W-:Y:S01]  /*0480*/  FSETP.NEU.AND P0, PT, R73, RZ, PT ;  /* 0x000000ff4900720b */ /* 0x020fe20003f0d000 */
[----:B------:R-:W-:Y:S02]  /*0490*/  USEL UR4, URZ, 0xffffffff, UP0 ;  /* 0xffffffffff047887 */ /* 0x000fe40008000000 */
[----:B------:R-:W-:-:S10]  /*04a0*/  UISETP.NE.AND.EX UP1, UPT, UR9, URZ, UPT, UP1 ;  /* 0x000000ff0900728c */ /* 0x000fd4000bf25310 */
[----:B------:R-:W-:Y:S01]  /*04b0*/  VOTEU.ANY UP0, P0 ;  /* 0x0000000000ff7886 */ /* 0x000fe20000000100 */
[----:B------:R-:W-:-:S04]  /*04c0*/  @!UP1 USEL UR4, URZ, 0xffffffff, UP0 ;  /* 0xffffffffff049887 */ /* 0x000fc80008000000 */
[----:B------:R-:W-:-:S04]  /*04d0*/  ULOP3.LUT UR4, UR4, 0x1, URZ, 0xc0, !UPT ;  /* 0x0000000104047892 */ /* 0x000fc8000f8ec0ff */
[----:B------:R-:W-:-:S11]  /*04e0*/  UISETP.NE.U32.AND UP3, UPT, UR4, 0x1, UPT ;  /* 0x000000010400788c */ /* 0x000fd6000bf65070 */
.L_x_8:
[----:B-1----:R-:W1:Y:S01]  /*04f0*/  SHFL.IDX PT, R2, R159, RZ, 0x1f ;  /* 0x00001fff9f027589 */ /* 0x002e6200000e0000 */
[----:B------:R-:W-:-:S04]  /*0500*/  UISETP.NE.AND UP0, UPT, UR17, 0x2, UPT ;  /* 0x000000021100788c */ /* 0x000fc8000bf05270 */
[----:B------:R-:W-:Y:S01]  /*0510*/  USEL UR48, URZ, 0x1, UP0 ;  /* 0x00000001ff307887 */ /* 0x000fe20008000000 */
[----:B-1----:R-:W-:-:S13]  /*0520*/  ISETP.NE.AND P0, PT, R2, RZ, PT ;  /* 0x000000ff0200720c */ /* 0x002fda0003f05270 */
[----:B------:R-:W-:Y:S05]  /*0530*/  @P0 BRA `(.L_x_9) ;  /* 0x0000000000500947 */ /* 0x000fea0003800000 */
[----:B------:R-:W1:Y:S01]  /*0540*/  S2UR UR4, SR_CgaCtaId ;  /* 0x00000000000479c3 */ /* 0x000e620000008800 */
[----:B------:R-:W-:Y:S01]  /*0550*/  UMOV UR5, 0x400 ;  /* 0x0000040000057882 */ /* 0x000fe20000000000 */
[----:B------:R-:W-:Y:S01]  /*0560*/  UMOV UR8, 0x1 ;  /* 0x0000000100087882 */ /* 0x000fe20000000000 */
[----:B------:R-:W-:Y:S01]  /*0570*/  UMOV UR6, 0x2 ;  /* 0x0000000200067882 */ /* 0x000fe20000000000 */
[----:B------:R-:W-:-:S04]  /*0580*/  UIADD3 UR8, UPT, UPT, -UR8, 0x100000, URZ ;  /* 0x0010000008087890 */ /* 0x000fc8000fffe1ff */
[----:B------:R-:W-:Y:S02]  /*0590*/  USHF.L.U32 UR9, UR8, 0xb, URZ ;  /* 0x0000000b08097899 */ /* 0x000fe400080006ff */
[----:B------:R-:W-:Y:S02]  /*05a0*/  USHF.L.U32 UR8, UR8, 0x1, URZ ;  /* 0x0000000108087899 */ /* 0x000fe400080006ff */
[----:B------:R-:W-:-:S04]  /*05b0*/  UIADD3 UR6, UPT, UPT, -UR6, 0x100000, URZ ;  /* 0x0010000006067890 */ /* 0x000fc8000fffe1ff */
[----:B------:R-:W-:Y:S02]  /*05c0*/  USHF.L.U32 UR7, UR6, 0xb, URZ ;  /* 0x0000000b06077899 */ /* 0x000fe400080006ff */
[----:B------:R-:W-:Y:S01]  /*05d0*/  USHF.L.U32 UR6, UR6, 0x1, URZ ;  /* 0x0000000106067899 */ /* 0x000fe200080006ff */
[----:B------:R-:W-:Y:S01]  /*05e0*/  ELECT P0, URZ, PT ;  /* 0x0000000000ff782f */ /* 0x000fe20003800000 */
[----:B-1----:R-:W-:Y:S01]  /*05f0*/  ULEA UR4, UR4, UR5, 0x18 ;  /* 0x0000000504047291 */ /* 0x002fe2000f8ec0ff */
[----:B------:R-:W1:Y:S11]  /*0600*/  FENCE.VIEW.ASYNC.S ;  /* 0x00000000000073c6 */ /* 0x000e760000000000 */
[----:B-1----:R1:W3:Y:S01]  /*0610*/  SYNCS.EXCH.64 URZ, [UR4], UR8 ;  /* 0x0000000804ff75b2 */ /* 0x0022e20008000100 */
[----:B------:R1:W4:Y:S01]  /*0620*/  SYNCS.EXCH.64 URZ, [UR4+0x18], UR6 ;  /* 0x0000180604ff75b2 */ /* 0x0003220008000100 */
[----:B------:R1:W1:Y:S01]  /*0630*/  SYNCS.EXCH.64 URZ, [UR4+0x8], UR8 ;  /* 0x0000080804ff75b2 */ /* 0x0002620008000100 */
[----:B------:R1:W1:Y:S01]  /*0640*/  SYNCS.EXCH.64 URZ, [UR4+0x20], UR6 ;  /* 0x0000200604ff75b2 */ /* 0x0002620008000100 */
[----:B------:R1:W1:Y:S01]  /*0650*/  SYNCS.EXCH.64 URZ, [UR4+0x10], UR8 ;  /* 0x0000100804ff75b2 */ /* 0x0002620008000100 */
[----:B------:R1:W1:Y:S01]  /*0660*/  SYNCS.EXCH.64 URZ, [UR4+0x28], UR6 ;  /* 0x0000280604ff75b2 */ /* 0x0002620008000100 */
[----:B------:R-:W-:Y:S01]  /*0670*/  NOP ;  /* 0x0000000000007918 */ /* 0x000fe20000000000 */
.L_x_9:
[----:B------:R-:W2:Y:S01]  /*0680*/  SHFL.IDX PT, R2, R159, RZ, 0x1f ;  /* 0x00001fff9f027589 */ /* 0x000ea200000e0000 */
[----:B------:R-:W-:Y:S01]  /*0690*/  NOP ;  /* 0x0000000000007918 */ /* 0x000fe20000000000 */
[----:B--2---:R-:W-:-:S13]  /*06a0*/  ISETP.NE.AND P0, PT, R2, 0x1, PT ;  /* 0x000000010200780c */ /* 0x004fda0003f05270 */
[----:B------:R-:W-:Y:S05]  /*06b0*/  @P0 BRA `(.L_x_10) ;  /* 0x0000000000580947 */ /* 0x000fea0003800000 */
[----:B-1----:R-:W1:Y:S01]  /*06c0*/  S2UR UR4, SR_CgaCtaId ;  /* 0x00000000000479c3 */ /* 0x002e620000008800 */
        /* <DEDUP_REMOVED lines=12> */
[----:B-1----:R2:W1:Y:S01]  /*0790*/  SYNCS.EXCH.64 URZ, [UR4+0x30], UR8 ;  /* 0x0000300804ff75b2 */ /* 0x0024620008000100 */
[----:B------:R2:W1:Y:S01]  /*07a0*/  SYNCS.EXCH.64 URZ, [UR4+0x50], UR6 ;  /* 0x0000500604ff75b2 */ /* 0x0004620008000100 */
[----:B------:R2:W1:Y:S01]  /*07b0*/  SYNCS.EXCH.64 URZ, [UR4+0x38], UR8 ;  /* 0x0000380804ff75b2 */ /* 0x0004620008000100 */
[----:B------:R2:W1:Y:S01]  /*07c0*/  SYNCS.EXCH.64 URZ, [UR4+0x58], UR6 ;  /* 0x0000580604ff75b2 */ /* 0x0004620008000100 */
[----:B------:R2:W1:Y:S01]  /*07d0*/  SYNCS.EXCH.64 URZ, [UR4+0x40], UR8 ;  /* 0x0000400804ff75b2 */ /* 0x0004620008000100 */
[----:B------:R2:W1:Y:S01]  /*07e0*/  SYNCS.EXCH.64 URZ, [UR4+0x60], UR6 ;  /* 0x0000600604ff75b2 */ /* 0x0004620008000100 */
[----:B------:R2:W1:Y:S01]  /*07f0*/  SYNCS.EXCH.64 URZ, [UR4+0x48], UR8 ;  /* 0x0000480804ff75b2 */ /* 0x0004620008000100 */
[----:B------:R2:W1:Y:S02]  /*0800*/  SYNCS.EXCH.64 URZ, [UR4+0x68], UR6 ;  /* 0x0000680604ff75b2 */ /* 0x0004640008000100 */
[----:B--2---:R-:W-:Y:S01]  /*0810*/  NOP ;  /* 0x0000000000007918 */ /* 0x004fe20000000000 */
.L_x_10:
[----:B------:R-:W2:Y:S01]  /*0820*/  SHFL.IDX PT, R2, R159, RZ, 0x1f ;  /* 0x00001fff9f027589 */ /* 0x000ea200000e0000 */
[----:B------:R-:W-:Y:S01]  /*0830*/  NOP ;  /* 0x0000000000007918 */ /* 0x000fe20000000000 */
[----:B--2---:R-:W-:-:S13]  /*0840*/  ISETP.NE.AND P0, PT, R2, 0x3, PT ;  /* 0x000000030200780c */ /* 0x004fda0003f05270 */
[----:B------:R-:W-:Y:S05]  /*0850*/  @P0 BRA `(.L_x_11) ;  /* 0x0000000000300947 */ /* 0x000fea0003800000 */
[----:B-1----:R-:W1:Y:S01]  /*0860*/  S2UR UR6, SR_CgaCtaId ;  /* 0x00000000000679c3 */ /* 0x002e620000008800 */
[----:B------:R-:W-:Y:S01]  /*0870*/  UMOV UR4, 0x400 ;  /* 0x0000040000047882 */ /* 0x000fe20000000000 */
[----:B------:R-:W-:Y:S01]  /*0880*/  UMOV UR5, 0x20 ;  /* 0x0000002000057882 */ /* 0x000fe20000000000 */
[----:B------:R-:W-:Y:S01]  /*0890*/  ELECT P0, URZ, PT ;  /* 0x0000000000ff782f */ /* 0x000fe20003800000 */
[----:B-1----:R-:W-:Y:S02]  /*08a0*/  ULEA UR6, UR6, UR4, 0x18 ;  /* 0x0000000406067291 */ /* 0x002fe4000f8ec0ff */
[----:B------:R-:W-:-:S04]  /*08b0*/  UIADD3 UR4, UPT, UPT, -UR5, 0x100000, URZ ;  /* 0x0010000005047890 */ /* 0x000fc8000fffe1ff */
[----:B------:R-:W-:Y:S02]  /*08c0*/  USHF.L.U32 UR5, UR4, 0xb, URZ ;  /* 0x0000000b04057899 */ /* 0x000fe400080006ff */
[----:B------:R-:W-:Y:S01]  /*08d0*/  USHF.L.U32 UR4, UR4, 0x1, URZ ;  /* 0x0000000104047899 */ /* 0x000fe200080006ff */
[----:B------:R-:W1:Y:S11]  /*08e0*/  FENCE.VIEW.ASYNC.S ;  /* 0x00000000000073c6 */ /* 0x000e760000000000 */
[----:B-1----:R2:W1:Y:S01]  /*08f0*/  SYNCS.EXCH.64 URZ, [UR6+0x70], UR4 ;  /* 0x0000700406ff75b2 */ /* 0x0024620008000100 */
[----:B------:R2:W1:Y:S02]  /*0900*/  SYNCS.EXCH.64 URZ, [UR6+0x78], UR4 ;  /* 0x0000780406ff75b2 */ /* 0x0004640008000100 */
[----:B--2---:R-:W-:Y:S01]  /*0910*/  NOP ;  /* 0x0000000000007918 */ /* 0x004fe20000000000 */
.L_x_11:
[----:B------:R-:W2:Y:S01]  /*0920*/  SHFL.IDX PT, R2, R159, RZ, 0x1f ;  /* 0x00001fff9f027589 */ /* 0x000ea200000e0000 */
[----:B------:R-:W-:Y:S01]  /*0930*/  NOP ;  /* 0x0000000000007918 */ /* 0x000fe20000000000 */
[----:B--2---:R-:W-:-:S13]  /*0940*/  ISETP.NE.AND P0, PT, R2, 0x4, PT ;  /* 0x000000040200780c */ /* 0x004fda0003f05270 */
[----:B------:R-:W-:Y:S05]  /*0950*/  @P0 BRA `(.L_x_12) ;  /* 0x00000000004c0947 */ /* 0x000fea0003800000 */
[----:B-1----:R-:W1:Y:S01]  /*0960*/  S2UR UR6, SR_CgaCtaId ;  /* 0x00000000000679c3 */ /* 0x002e620000008800 */
[----:B------:R-:W-:Y:S01]  /*0970*/  UMOV UR4, 0x1e0 ;  /* 0x000001e000047882 */ /* 0x000fe20000000000 */
[----:B------:R-:W-:Y:S01]  /*0980*/  UMOV UR5, 0x400 ;  /* 0x0000040000057882 */ /* 0x000fe20000000000 */
[----:B------:R-:W-:Y:S01]  /*0990*/  USEL UR4, UR4, 0x1a0, UP3 ;  /* 0x000001a004047887 */ /* 0x000fe20009800000 */
[----:B------:R-:W-:Y:S01]  /*09a0*/  UMOV UR8, 0x1 ;  /* 0x0000000100087882 */ /* 0x000fe20000000000 */
[----:B------:R-:W-:Y:S01]  /*09b0*/  ELECT P0, URZ, PT ;  /* 0x0000000000ff782f */ /* 0x000fe20003800000 */
[----:B------:R-:W-:-:S04]  /*09c0*/  UIADD3 UR8, UPT, UPT, -UR8, 0x100000, URZ ;  /* 0x0010000008087890 */ /* 0x000fc8000fffe1ff */
[----:B------:R-:W-:Y:S02]  /*09d0*/  USHF.L.U32 UR9, UR8, 0xb, URZ ;  /* 0x0000000b08097899 */ /* 0x000fe400080006ff */
[----:B------:R-:W-:Y:S02]  /*09e0*/  USHF.L.U32 UR8, UR8, 0x1, URZ ;  /* 0x0000000108087899 */ /* 0x000fe400080006ff */
[----:B-1----:R-:W-:Y:S02]  /*09f0*/  ULEA UR6, UR6, UR5, 0x18 ;  /* 0x0000000506067291 */ /* 0x002fe4000f8ec0ff */
[----:B------:R-:W-:-:S04]  /*0a00*/  UIADD3 UR4, UPT, UPT, -UR4, 0x100000, URZ ;  /* 0x0010000004047890 */ /* 0x000fc8000fffe1ff */
[----:B------:R-:W-:Y:S02]  /*0a10*/  USHF.L.U32 UR5, UR4, 0xb, URZ ;  /* 0x0000000b04057899 */ /* 0x000fe400080006ff */
[----:B------:R-:W-:Y:S01]  /*0a20*/  USHF.L.U32 UR4, UR4, 0x1, URZ ;  /* 0x0000000104047899 */ /* 0x000fe200080006ff */
[----:B------:R-:W1:Y:S03]  /*0a30*/  FENCE.VIEW.ASYNC.S ;  /* 0x00000000000073c6 */ /* 0x000e660000000000 */
[----:B-1----:R2:W1:Y:S08]  /*0a40*/  SYNCS.EXCH.64 URZ, [UR6+0x80], UR8 ;  /* 0x0000800806ff75b2 */ /* 0x0024700008000100 */
[----:B------:R2:W1:Y:S01]  /*0a50*/  SYNCS.EXCH.64 URZ, [UR6+0x90], UR4 ;  /* 0x0000900406ff75b2 */ /* 0x0004620008000100 */
[----:B------:R2:W1:Y:S01]  /*0a60*/  SYNCS.EXCH.64 URZ, [UR6+0x88], UR8 ;  /* 0x0000880806ff75b2 */ /* 0x0004620008000100 */
[----:B------:R2:W1:Y:S02]  /*0a70*/  SYNCS.EXCH.64 URZ, [UR6+0x98], UR4 ;  /* 0x0000980406ff75b2 */ /* 0x0004640008000100 */
[----:B--2---:R-:W-:Y:S01]  /*0a80*/  NOP ;  /* 0x0000000000007918 */ /* 0x004fe20000000000 */
.L_x_12:
        /* <DEDUP_REMOVED lines=20> */
[----:B------:R2:W1:Y:S02]  /*0bd0*/  SYNCS.EXCH.64 URZ, [UR4+0xb8], UR6 ;  /* 0x0000b80604ff75b2 */ /* 0x0004640008000100 */
[----:B--2---:R-:W-:Y:S01]  /*0be0*/  NOP ;  /* 0x0000000000007918 */ /* 0x004fe20000000000 */
.L_x_13:
[----:B------:R-:W2:Y:S01]  /*0bf0*/  SHFL.IDX PT, R2, R159, RZ, 0x1f ;  /* 0x00001fff9f027589 */ /* 0x000ea200000e0000 */
[----:B------:R-:W-:Y:S01]  /*0c00*/  NOP ;  /* 0x0000000000007918 */ /* 0x000fe20000000000 */
[----:B--2---:R-:W-:-:S13]  /*0c10*/  ISETP.NE.AND P0, PT, R2, 0x3, PT ;  /* 0x000000030200780c */ /* 0x004fda0003f05270 */
[----:B------:R-:W-:Y:S05]  /*0c20*/  @P0 BRA `(.L_x_14) ;  /* 0x0000000000380947 */ /* 0x000fea0003800000 */
[----:B------:R-:W2:Y:S01]  /*0c30*/  S2UR UR5, SR_CgaCtaId ;  /* 0x00000000000579c3 */ /* 0x000ea20000008800 */
[----:B-1----:R-:W-:Y:S01]  /*0c40*/  UMOV UR4, 0x400 ;  /* 0x0000040000047882 */ /* 0x002fe20000000000 */
[----:B------:R-:W-:Y:S01]  /*0c50*/  UMOV UR6, 0x20 ;  /* 0x0000002000067882 */ /* 0x000fe20000000000 */
[----:B------:R-:W-:Y:S01]  /*0c60*/  ELECT P0, URZ, PT ;  /* 0x0000000000ff782f */ /* 0x000fe20003800000 */
[----:B------:R-:W-:-:S04]  /*0c70*/  UIADD3 UR6, UPT, UPT, -UR6, 0x100000, URZ ;  /* 0x0010000006067890 */ /* 0x000fc8000fffe1ff */
[----:B------:R-:W-:Y:S02]  /*0c80*/  USHF.L.U32 UR7, UR6, 0xb, URZ ;  /* 0x0000000b06077899 */ /* 0x000fe400080006ff */
[----:B------:R-:W-:Y:S02]  /*0c90*/  USHF.L.U32 UR6, UR6, 0x1, URZ ;  /* 0x0000000106067899 */ /* 0x000fe400080006ff */
[----:B--2---:R-:W-:Y:S01]  /*0ca0*/  ULEA UR4, UR5, UR4, 0x18 ;  /* 0x0000000405047291 */ /* 0x004fe2000f8ec0ff */
[----:B------:R-:W1:Y:S11]  /*0cb0*/  FENCE.VIEW.ASYNC.S ;  /* 0x00000000000073c6 */ /* 0x000e760000000000 */
[----:B-1----:R2:W1:Y:S01]  /*0cc0*/  SYNCS.EXCH.64 URZ, [UR4+0xc0], UR6 ;  /* 0x0000c00604ff75b2 */ /* 0x0024620008000100 */
[----:B------:R2:W1:Y:S01]  /*0cd0*/  SYNCS.EXCH.64 URZ, [UR4+0xd0], UR6 ;  /* 0x0000d00604ff75b2 */ /* 0x0004620008000100 */
[----:B------:R2:W1:Y:S01]  /*0ce0*/  SYNCS.EXCH.64 URZ, [UR4+0xc8], UR6 ;  /* 0x0000c80604ff75b2 */ /* 0x0004620008000100 */
[----:B------:R2:W1:Y:S02]  /*0cf0*/  SYNCS.EXCH.64 URZ, [UR4+0xd8], UR6 ;  /* 0x0000d80604ff75b2 */ /* 0x0004640008000100 */
[----:B--2---:R-:W-:Y:S01]  /*0d00*/  NOP ;  /* 0x0000000000007918 */ /* 0x004fe20000000000 */
.L_x_14:
[----:B-1----:R-:W1:Y:S01]  /*0d10*/  LDCU UR4, c[0x0][0x36c] ;  /* 0x00006d80ff0477ac */ /* 0x002e620008000800 */
[----:B------:R-:W-:Y:S01]  /*0d20*/  ISETP.NE.OR P3, PT, R0, 0x2, !P3 ;  /* 0x000000020000780c */ /* 0x000fe20005f65670 */
[----:B------:R-:W-:Y:S01]  /*0d30*/  NOP ;  /* 0x0000000000007918 */ /* 0x000fe20000000000 */
[----:B------:R-:W-:Y:S01]  /*0d40*/  LOP3.LUT R0, R170, 0x1f, RZ, 0xc0, !PT ;  /* 0x0000001faa007812 */ /* 0x000fe200078ec0ff */
[----:B------:R-:W-:Y:S02]  /*0d50*/  UISETP.NE.AND UP4, UPT, UR17, URZ, UPT ;  /* 0x000000ff1100728c */ /* 0x000fe4000bf85270 */
[----:B-1----:R-:W-:-:S09]  /*0d60*/  UISETP.EQ.U32.AND UP5, UPT, UR4, 0x1, UPT ;  /* 0x000000010400788c */ /* 0x002fd2000bfa2070 */
[----:B------:R-:W-:Y:S05]  /*0d70*/  BRA.U !UP5, `(.L_x_15) ;  /* 0x000000010d087547 */ /* 0x000fea000b800000 */
[----:B---34-:R-:W-:Y:S01]  /*0d80*/  UCGABAR_ARV ;  /* 0x00000000000079c7 */ /* 0x018fe20008000000 */
[----:B------:R-:W-:Y:S05]  /*0d90*/  BRA `(.L_x_16) ;  /* 0x0000000000047947 */ /* 0x000fea0003800000 */
.L_x_15:
[----:B---34-:R-:W-:Y:S01]  /*0da0*/  NOP ;  /* 0x0000000000007918 */ /* 0x018fe20000000000 */
.L_x_16:
[----:B------:R-:W1:Y:S01]  /*0db0*/  S2UR UR7, SR_CTAID.X ;  /* 0x00000000000779c3 */ /* 0x000e620000002500 */
[----:B------:R-:W-:-:S05]  /*0dc0*/  CS2R.32 R160, SR_CgaSize ;  /* 0x0000000000a07805 */ /* 0x000fca0000008a00 */
[----:B------:R-:W-:-:S05]  /*0dd0*/  IMAD R160, R160, -0xa0, RZ ;  /* 0xffffff60a0a07824 */ /* 0x000fca00078e02ff */
[----:B------:R-:W-:-:S14]  /*0de0*/  R2UR UR5, R160 ;  /* 0x00000000a00572ca */ /* 0x000fdc00000e0000 */
[----:B------:R-:W2:Y:S01]  /*0df0*/  LDCU UR5, c[0x0][UR5+0x2b0] ;  /* 0x00005600050577ac */ /* 0x000ea20008000800 */
[----:B------:R-:W-:-:S05]  /*0e00*/  CS2R.32 R160, SR_CgaSize ;  /* 0x0000000000a07805 */ /* 0x000fca0000008a00 */
[----:B------:R-:W-:-:S05]  /*0e10*/  IMAD R160, R160, -0xa0, RZ ;  /* 0xffffff60a0a07824 */ /* 0x000fca00078e02ff */
[----:B------:R-:W-:-:S14]  /*0e20*/  R2UR UR4, R160 ;  /* 0x00000000a00472ca */ /* 0x000fdc00000e0000 */
[----:B------:R-:W3:Y:S01]  /*0e30*/  LDCU UR4, c[0x0][UR4+0x2b4] ;  /* 0x00005680040477ac */ /* 0x000ee20008000800 */
[----:B------:R-:W4:Y:S01]  /*0e40*/  S2UR UR8, SR_CTAID.Y ;  /* 0x00000000000879c3 */ /* 0x000f220000002600 */
[----:B------:R-:W-:-:S05]  /*0e50*/  CS2R.32 R160, SR_CgaSize ;  /* 0x0000000000a07805 */ /* 0x000fca0000008a00 */
[----:B------:R-:W-:-:S05]  /*0e60*/  IMAD R160, R160, -0xa0, RZ ;  /* 0xffffff60a0a07824 */ /* 0x000fca00078e02ff */
[----:B------:R-:W-:-:S14]  /*0e70*/  R2UR UR9, R160 ;  /* 0x00000000a00972ca */ /* 0x000fdc00000e0000 */
[----:B------:R-:W3:Y:S01]  /*0e80*/  LDCU UR9, c[0x0][UR9+0x2a0] ;  /* 0x00005400090977ac */ /* 0x000ee20008000800 */
[----:B------:R-:W4:Y:S01]  /*0e90*/  LDCU UR21, c[0x0][0xb24] ;  /* 0x00016480ff1577ac */ /* 0x000f220008000800 */
[----:B------:R-:W3:Y:S01]  /*0ea0*/  S2UR UR10, SR_CgaCtaId ;  /* 0x00000000000a79c3 */ /* 0x000ee20000008800 */
[----:B------:R-:W-:-:S05]  /*0eb0*/  CS2R.32 R160, SR_CgaSize ;  /* 0x0000000000a07805 */ /* 0x000fca0000008a00 */
[----:B------:R-:W-:-:S05]  /*0ec0*/  IMAD R160, R160, -0xa0, RZ ;  /* 0xffffff60a0a07824 */ /* 0x000fca00078e02ff */
[----:B------:R-:W-:-:S14]  /*0ed0*/  R2UR UR59, R160 ;  /* 0x00000000a03b72ca */ /* 0x000fdc00000e0000 */
[----:B------:R-:W3:Y:S01]  /*0ee0*/  LDCU UR59, c[0x0][UR59+0x2a4] ;  /* 0x000054803b3b77ac */ /* 0x000ee20008000800 */
[----:B------:R-:W3:Y:S01]  /*0ef0*/  LDCU UR42, c[0x0][0xb24] ;  /* 0x00016480ff2a77ac */ /* 0x000ee20008000800 */
[----:B-1----:R-:W-:Y:S01]  /*0f00*/  I2FP.F32.U32 R3, UR7 ;  /* 0x0000000700037c45 */ /* 0x002fe20008201000 */
[----:B------:R-:W1:Y:S01]  /*0f10*/  S2UR UR36, SR_CTAID.Z ;  /* 0x00000000002479c3 */ /* 0x000e620000002700 */
[----:B------:R-:W1:Y:S03]  /*0f20*/  LDCU UR27, c[0x0][0xb30] ;  /* 0x00016600ff1b77ac */ /* 0x000e660008000800 */
[----:B--2---:R-:W-:Y:S01]  /*0f30*/  FMUL R3, R3, UR5 ;  /* 0x0000000503037c20 */ /* 0x004fe20008400000 */
[----:B------:R-:W-:Y:S01]  /*0f40*/  UMOV UR16, UR7 ;  /* 0x0000000700107c82 */ /* 0x000fe20008000000 */
[----:B----4-:R-:W-:Y:S01]  /*0f50*/  UISETP.GE.AND UP2, UPT, UR21, 0x1, UPT ;  /* 0x000000011500788c */ /* 0x010fe2000bf46270 */
[----:B------:R-:W-:Y:S01]  /*0f60*/  I2FP.F32.U32 R2, UR8 ;  /* 0x0000000800027c45 */ /* 0x000fe20008201000 */
[----:B------:R-:W-:-:S02]  /*0f70*/  UMOV UR20, UR8 ;  /* 0x0000000800147c82 */ /* 0x000fc40008000000 */
[----:B------:R-:W2:Y:S02]  /*0f80*/  F2I.U32.TRUNC.NTZ R3, R3 ;  /* 0x0000000300037305 */ /* 0x000ea4000020f000 */
[----:B---3--:R-:W-:Y:S01]  /*0f90*/  FMUL R2, R2, UR4 ;  /* 0x0000000402027c20 */ /* 0x008fe20008400000 */
[----:B------:R-:W-:-:S05]  /*0fa0*/  USHF.L.U32 UR28, UR10, 0xd, URZ ;  /* 0x0000000d0a1c7899 */ /* 0x000fca00080006ff */
[----:B------:R-:W3:Y:S01]  /*0fb0*/  F2I.U32.TRUNC.NTZ R2, R2 ;  /* 0x0000000200027305 */ /* 0x000ee2000020f000 */
[----:B--2---:R-:W-:Y:S02]  /*0fc0*/  R2UR UR4, R3 ;  /* 0x00000000030472ca */ /* 0x004fe400000e0000 */
[----:B---3--:R-:W-:Y:S02]  /*0fd0*/  R2UR UR6, R2 ;  /* 0x00000000020672ca */ /* 0x008fe400000e0000 */
[----:B------:R-:W-:-:S09]  /*0fe0*/  PRMT R2, RZ, 0x7610, R2 ;  /* 0x00007610ff027816 */ /* 0x000fd20000000002 */
[----:B------:R-:W-:-:S04]  /*0ff0*/  UIADD3 UR5, UPT, UPT, -UR4, URZ, URZ ;  /* 0x000000ff04057290 */ /* 0x000fc8000fffe1ff */
[----:B------:R-:W-:Y:S02]  /*1000*/  UIMAD UR5, UR9, UR5, UR7 ;  /* 0x00000005090572a4 */ /* 0x000fe4000f8e0207 */
[----:B------:R-:W-:-:S04]  /*1010*/  UIADD3 UR4, UPT, UPT, -UR6, URZ, URZ ;  /* 0x000000ff06047290 */ /* 0x000fc8000fffe1ff */
[----:B------:R-:W-:Y:S01]  /*1020*/  IMAD.U32 R160, RZ, RZ, UR5 ;  /* 0x00000005ffa07e24 */ /* 0x000fe2000f8e00ff */
[----:B------:R-:W-:Y:S01]  /*1030*/  UIMAD UR59, UR59, UR4, UR8 ;  /* 0x000000043b3b72a4 */ /* 0x000fe2000f8e0208 */
[----:B-1----:R-:W-:Y:S11]  /*1040*/  BRA.U UP4, `(.L_x_17) ;  /* 0x0000000104287547 */ /* 0x002ff6000b800000 */
[----:B------:R-:W-:Y:S01]  /*1050*/  R2UR UR4, R160 ;  /* 0x00000000a00472ca */ /* 0x000fe200000e0000 */
[----:B------:R-:W-:Y:S02]  /*1060*/  UISETP.NE.AND UP0, UPT, UR59, URZ, UPT ;  /* 0x000000ff3b00728c */ /* 0x000fe4000bf05270 */
[----:B------:R-:W-:-:S10]  /*1070*/  UISETP.NE.AND UP1, UPT, UR59, 0x1, UPT ;  /* 0x000000013b00788c */ /* 0x000fd4000bf25270 */
[----:B------:R-:W-:-:S04]  /*1080*/  UISETP.EQ.OR UP0, UPT, UR4, URZ, !UP0 ;  /* 0x000000ff0400728c */ /* 0x000fc8000c702670 */
[----:B------:R-:W-:Y:S02]  /*1090*/  USEL UR5, URZ, 0x1, !UP0 ;  /* 0x00000001ff057887 */ /* 0x000fe4000c000000 */
[----:B------:R-:W-:Y:S02]  /*10a0*/  UISETP.NE.AND UP0, UPT, UR4, URZ, UPT ;  /* 0x000000ff0400728c */ /* 0x000fe4000bf05270 */
[----:B------:R-:W-:-:S04]  /*10b0*/  USEL UR4, URZ, 0x2, UP1 ;  /* 0x00000002ff047887 */ /* 0x000fc80008800000 */
[----:B------:R-:W-:-:S04]  /*10c0*/  USEL UR4, UR4, 0x2, UP0 ;  /* 0x0000000204047887 */ /* 0x000fc80008000000 */
[----:B------:R-:W-:-:S06]  /*10d0*/  UIADD3 UR4, UPT, UPT, UR5, UR4, URZ ;  /* 0x0000000405047290 */ /* 0x000fcc000fffe0ff */
[----:B------:R-:W-:Y:S02]  /*10e0*/  MOV R2, UR4 ;  /* 0x0000000400027c02 */ /* 0x000fe40008000f00 */
.L_x_17:
[----:B------:R-:W-:Y:S05]  /*10f0*/  BRA.U !UP2, `(.L_x_18) ;  /* 0x000000010ad47547 */ /* 0x000fea000b800000 */
[----:B------:R-:W1:Y:S01]  /*1100*/  LDCU.128 UR12, c[0x0][0xb10] ;  /* 0x00016200ff0c77ac */ /* 0x000e620008000c00 */
[----:B------:R-:W2:Y:S01]  /*1110*/  LDCU UR6, c[0x0][0x370] ;  /* 0x00006e00ff0677ac */ /* 0x000ea20008000800 */
[----:B------:R-:W3:Y:S01]  /*1120*/  LDCU UR5, c[0x0][0x374] ;  /* 0x00006e80ff0577ac */ /* 0x000ee20008000800 */
[----:B------:R-:W4:Y:S01]  /*1130*/  LDCU UR26, c[0x0][0xb0c] ;  /* 0x00016180ff1a77ac */ /* 0x000f220008000800 */
[----:B------:R-:W4:Y:S01]  /*1140*/  LDCU UR4, c[0x0][0xb20] ;  /* 0x00016400ff0477ac */ /* 0x000f220008000800 */
[----:B------:R-:W4:Y:S01]  /*1150*/  LDCU.64 UR8, c[0x0][0xb28] ;  /* 0x00016500ff0877ac */ /* 0x000f220008000a00 */
[----:B-1----:R-:W-:Y:S02]  /*1160*/  UISETP.NE.AND UP0, UPT, UR14, 0x1, UPT ;  /* 0x000000010e00788c */ /* 0x002fe4000bf05270 */
[----:B---3--:R-:W-:Y:S02]  /*1170*/  UIMAD.WIDE.U32 UR10, UR5, UR15, URZ ;  /* 0x0000000f050a72a5 */ /* 0x008fe4000f8e00ff */
[----:B--2---:R-:W-:-:S02]  /*1180*/  UIMAD.WIDE.U32 UR22, UR6, UR12, URZ ;  /* 0x0000000c061672a5 */ /* 0x004fc4000f8e00ff */
[----:B----4-:R-:W-:Y:S02]  /*1190*/  UISETP.NE.AND UP1, UPT, UR26, 0x1, UPT ;  /* 0x000000011a00788c */ /* 0x010fe4000bf25270 */
[----:B------:R-:W-:Y:S01]  /*11a0*/  UISETP.NE.AND UP2, UPT, UR21, 0x1, UPT ;  /* 0x000000011500788c */ /* 0x000fe2000bf45270 */
[----:B------:R-:W-:Y:S02]  /*11b0*/  UMOV UR10, UR11 ;  /* 0x0000000b000a7c82 */ /* 0x000fe40008000000 */
[----:B------:R-:W-:Y:S01]  /*11c0*/  UMOV UR22, UR23 ;  /* 0x0000001700167c82 */ /* 0x000fe20008000000 */
[----:B------:R-:W-:Y:S02]  /*11d0*/  @UP0 USHF.R.U32.HI UR5, URZ, UR4, UR10 ;  /* 0x00000004ff050299 */ /* 0x000fe4000801160a */
[----:B------:R-:W-:Y:S02]  /*11e0*/  UIMAD.WIDE.U32 UR24, UR20, UR15, URZ ;  /* 0x0000000f141872a5 */ /* 0x000fe4000f8e00ff */
[----:B------:R-:W-:-:S02]  /*11f0*/  UIMAD.WIDE.U32 UR10, UR5, UR8, URZ ;  /* 0x00000008050a72a5 */ /* 0x000fc4000f8e00ff */
[----:B------:R-:W-:Y:S02]  /*1200*/  @UP1 USHF.R.U32.HI UR6, URZ, UR13, UR22 ;  /* 0x0000000dff061299 */ /* 0x000fe40008011616 */
[----:B------:R-:W-:Y:S02]  /*1210*/  UIMAD.WIDE.U32 UR18, UR16, UR12, URZ ;  /* 0x0000000c101272a5 */ /* 0x000fe4000f8e00ff */
[----:B------:R-:W-:Y:S01]  /*1220*/  UIMAD.WIDE.U32 UR22, UR6, UR8, URZ ;  /* 0x00000008061672a5 */ /* 0x000fe2000f8e00ff */
[----:B------:R-:W-:Y:S01]  /*1230*/  UMOV UR24, UR25 ;  /* 0x0000001900187c82 */ /* 0x000fe20008000000 */
[----:B------:R-:W-:Y:S01]  /*1240*/  UMOV UR10, UR11 ;  /* 0x0000000b000a7c82 */ /* 0x000fe20008000000 */
[----:B------:R-:W-:Y:S02]  /*1250*/  USHF.R.U32.HI UR24, URZ, UR4, UR24 ;  /* 0x00000004ff187299 */ /* 0x000fe40008011618 */
[----:B------:R-:W-:Y:S02]  /*1260*/  @UP2 USHF.R.U32.HI UR5, URZ, UR9, UR10 ;  /* 0x00000009ff052299 */ /* 0x000fe4000801160a */
[----:B------:R-:W-:Y:S01]  /*1270*/  UMOV UR7, UR23 ;  /* 0x0000001700077c82 */ /* 0x000fe20008000000 */
[----:B------:R-:W-:Y:S01]  /*1280*/  UMOV UR18, UR19 ;  /* 0x0000001300127c82 */ /* 0x000fe20008000000 */
[----:B------:R-:W-:-:S02]  /*1290*/  @UP2 USHF.R.U32.HI UR6, URZ, UR9, UR7 ;  /* 0x00000009ff062299 */ /* 0x000fc40008011607 */
[----:B------:R-:W-:Y:S02]  /*12a0*/  USHF.R.U32.HI UR18, URZ, UR13, UR18 ;  /* 0x0000000dff127299 */ /* 0x000fe40008011612 */
[----:B------:R-:W-:Y:S02]  /*12b0*/  USEL UR4, UR20, UR24, !UP0 ;  /* 0x0000001814047287 */ /* 0x000fe4000c000000 */
[----:B------:R-:W-:Y:S02]  /*12c0*/  UIMAD UR7, UR5, UR21, URZ ;  /* 0x00000015050772a4 */ /* 0x000fe4000f8e02ff */
[----:B------:R-:W-:Y:S02]  /*12d0*/  USEL UR5, UR16, UR18, !UP1 ;  /* 0x0000001210057287 */ /* 0x000fe4000c800000 */
[----:B------:R-:W-:Y:S02]  /*12e0*/  UIMAD UR12, UR6, UR21, URZ ;  /* 0x00000015060c72a4 */ /* 0x000fe4000f8e02ff */
[----:B------:R-:W-:-:S02]  /*12f0*/  UISETP.GE.AND UP0, UPT, UR4, UR7, UPT ;  /* 0x000000070400728c */ /* 0x000fc4000bf06270 */
[----:B------:R-:W-:Y:S02]  /*1300*/  UIMAD.WIDE.U32 UR10, UR4, UR8, URZ ;  /* 0x00000008040a72a5 */ /* 0x000fe4000f8e00ff */
[----:B------:R-:W-:Y:S02]  /*1310*/  UISETP.GE.OR UP0, UPT, UR5, UR12, UP0 ;  /* 0x0000000c0500728c */ /* 0x000fe40008706670 */
[----:B------:R-:W-:Y:S02]  /*1320*/  UIMAD.WIDE.U32 UR12, UR5, UR8, URZ ;  /* 0x00000008050c72a5 */ /* 0x000fe4000f8e00ff */
[----:B------:R-:W-:Y:S01]  /*1330*/  UIADD3 UR10, UPT, UPT, -UR4, URZ, URZ ;  /* 0x000000ff040a7290 */ /* 0x000fe2000fffe1ff */
[----:B------:R-:W-:Y:S01]  /*1340*/  UMOV UR8, UR11 ;  /* 0x0000000b00087c82 */ /* 0x000fe20008000000 */
[----:B------:R-:W-:Y:S02]  /*1350*/  UIADD3 UR11, UPT, UPT, -UR5, URZ, URZ ;  /* 0x000000ff050b7290 */ /* 0x000fe4000fffe1ff */
[----:B------:R-:W-:-:S03]  /*1360*/  USHF.R.U32.HI UR8, URZ, UR9, UR8 ;  /* 0x00000009ff087299 */ /* 0x000fc60008011608 */
[----:B------:R-:W-:Y:S01]  /*1370*/  @!UP0 UMOV UR7, UR13 ;  /* 0x0000000d00078c82 */ /* 0x000fe20008000000 */
[----:B------:R-:W-:Y:S02]  /*1380*/  UIMAD UR20, UR14, UR10, UR20 ;  /* 0x0000000a0e1472a4 */ /* 0x000fe4000f8e0214 */
[----:B------:R-:W-:Y:S02]  /*1390*/  USEL UR8, UR4, UR8, !UP2 ;  /* 0x0000000804087287 */ /* 0x000fe4000d000000 */
[----:B------:R-:W-:Y:S02]  /*13a0*/  @!UP0 USHF.R.U32.HI UR7, URZ, UR9, UR7 ;  /* 0x00000009ff078299 */ /* 0x000fe40008011607 */
[----:B------:R-:W-:Y:S02]  /*13b0*/  UIADD3 UR9, UPT, UPT, -UR8, URZ, URZ ;  /* 0x000000ff08097290 */ /* 0x000fe4000fffe1ff */
[----:B------:R-:W-:Y:S02]  /*13c0*/  @!UP0 USEL UR7, UR5, UR7, !UP2 ;  /* 0x0000000705078287 */ /* 0x000fe4000d000000 */
[----:B------:R-:W-:-:S02]  /*13d0*/  UIMAD UR9, UR21, UR9, UR4 ;  /* 0x00000009150972a4 */ /* 0x000fc4000f8e0204 */
[----:B------:R-:W-:Y:S02]  /*13e0*/  @!UP0 UIADD3 UR8, UPT, UPT, UR8, -UR7, URZ ;  /* 0x8000000708088290 */ /* 0x000fe4000fffe0ff */
[----:B------:R-:W-:Y:S02]  /*13f0*/  @!UP0 UIMAD UR6, UR9, UR6, UR7 ;  /* 0x00000006090682a4 */ /* 0x000fe4000f8e0207 */
[----:B------:R-:W-:Y:S02]  /*1400*/  @!UP0 UIMAD UR4, UR8, UR21, UR5 ;  /* 0x00000015080482a4 */ /* 0x000fe4000f8e0205 */
[----:B------:R-:W-:Y:S02]  /*1410*/  UIMAD UR16, UR26, UR11, UR16 ;  /* 0x0000000b1a1072a4 */ /* 0x000fe4000f8e0210 */
[----:B------:R-:W-:Y:S01]  /*1420*/  UIMAD UR20, UR4, UR14, UR20 ;  /* 0x0000000e041472a4 */ /* 0x000fe2000f8e0214 */
[----:B------:R-:W-:Y:S02]  /*1430*/  @!UP0 UMOV UR5, UR6 ;  /* 0x0000000600058c82 */ /* 0x000fe40008000000 */
[----:B------:R-:W-:-:S12]  /*1440*/  UIMAD UR16, UR5, UR26, UR16 ;  /* 0x0000001a051072a4 */ /* 0x000fd8000f8e0210 */
.L_x_18:
[----:B------:R-:W-:Y:S02]  /*1450*/  UISETP.NE.AND UP1, UPT, UR27, 0x1, UPT ;  /* 0x000000011b00788c */ /* 0x000fe4000bf25270 */
[----:B------:R-:W-:Y:S02]  /*1460*/  UISETP.NE.AND UP0, UPT, UR17, 0x2, UPT ;  /* 0x000000021100788c */ /* 0x000fe4000bf05270 */
[----:B------:R-:W-:-:S05]  /*1470*/  ULOP3.LUT UR28, UR28, 0x2000, URZ, 0xc0, !UPT ;  /* 0x000020001c1c7892 */ /* 0x000fca000f8ec0ff */
[----:B------:R-:W-:Y:S07]  /*1480*/  BRA.U UP1, `(.L_x_19) ;  /* 0x0000000101447547 */ /* 0x000fee000b800000 */
[----:B------:R-:W1:Y:S01]  /*1490*/  LDCU.128 UR8, c[0x0][0xb10] ;  /* 0x00016200ff0877ac */ /* 0x000e620008000c00 */
[----:B------:R-:W2:Y:S01]  /*14a0*/  LDCU UR12, c[0x0][0xb0c] ;  /* 0x00016180ff0c77ac */ /* 0x000ea20008000800 */
[----:B------:R-:W3:Y:S01]  /*14b0*/  LDCU UR13, c[0x0][0xb20] ;  /* 0x00016400ff0d77ac */ /* 0x000ee20008000800 */
[----:B-1----:R-:W-:Y:S02]  /*14c0*/  UIMAD.WIDE.U32 UR6, UR16, UR8, URZ ;  /* 0x00000008100672a5 */ /* 0x002fe4000f8e00ff */
[----:B------:R-:W-:Y:S02]  /*14d0*/  UIMAD.WIDE.U32 UR4, UR20, UR11, URZ ;  /* 0x0000000b140472a5 */ /* 0x000fe4000f8e00ff */
[----:B--2---:R-:W-:Y:S02]  /*14e0*/  UISETP.NE.AND UP2, UPT, UR12, 0x1, UPT ;  /* 0x000000010c00788c */ /* 0x004fe4000bf45270 */
[----:B------:R-:W-:Y:S01]  /*14f0*/  UISETP.NE.AND UP1, UPT, UR10, 0x1, UPT ;  /* 0x000000010a00788c */ /* 0x000fe2000bf25270 */
[----:B------:R-:W-:-:S02]  /*1500*/  UMOV UR6, UR7 ;  /* 0x0000000700067c82 */ /* 0x000fc40008000000 */
[----:B------:R-:W-:Y:S01]  /*1510*/  UMOV UR4, UR5 ;  /* 0x0000000500047c82 */ /* 0x000fe20008000000 */
[----:B------:R-:W-:Y:S02]  /*1520*/  USHF.R.U32.HI UR6, URZ, UR9, UR6 ;  /* 0x00000009ff067299 */ /* 0x000fe40008011606 */
[----:B---3--:R-:W-:Y:S02]  /*1530*/  USHF.R.U32.HI UR4, URZ, UR13, UR4 ;  /* 0x0000000dff047299 */ /* 0x008fe40008011604 */
[----:B------:R-:W-:Y:S02]  /*1540*/  USEL UR5, UR16, UR6, !UP2 ;  /* 0x0000000610057287 */ /* 0x000fe4000d000000 */
[----:B------:R-:W-:-:S04]  /*1550*/  USEL UR4, UR20, UR4, !UP1 ;  /* 0x0000000414047287 */ /* 0x000fc8000c800000 */
[----:B------:R-:W-:Y:S02]  /*1560*/  UIADD3 UR6, UPT, UPT, UR5, -UR4, URZ ;  /* 0x8000000405067290 */ /* 0x000fe4000fffe0ff */
[----:B------:R-:W-:Y:S02]  /*1570*/  UIADD3 UR4, UPT, UPT, -UR5, UR4, URZ ;  /* 0x0000000405047290 */ /* 0x000fe4000fffe1ff */
[----:B------:R-:W-:Y:S02]  /*1580*/  UIMAD UR20, UR6, UR10, UR20 ;  /* 0x0000000a061472a4 */ /* 0x000fe4000f8e0214 */
[----:B------:R-:W-:-:S12]  /*1590*/  UIMAD UR16, UR4, UR12, UR16 ;  /* 0x0000000c041072a4 */ /* 0x000fd8000f8e0210 */
.L_x_19:
[----:B------:R-:W-:Y:S05]  /*15a0*/  BRA.U !UP5, `(.L_x_20) ;  /* 0x000000010d0c7547 */ /* 0x000fea000b800000 */
[----:B------:R-:W-:Y:S01]  /*15b0*/  UCGABAR_WAIT ;  /* 0x0000000000007dc7 */ /* 0x000fe20008000000 */
[----:B------:R-:W-:Y:S01]  /*15c0*/  CCTL.IVALL ;  /* 0x00000000ff00798f */ /* 0x000fe20002000000 */
[----:B------:R-:W-:Y:S05]  /*15d0*/  BRA `(.L_x_21) ;  /* 0x0000000000047947 */ /* 0x000fea0003800000 */
.L_x_20:
[----:B------:R-:W-:Y:S06]  /*15e0*/  BAR.SYNC.DEFER_BLOCKING 0x0 ;  /* 0x0000000000007b1d */ /* 0x000fec0000010000 */
.L_x_21:
[----:B------:R-:W-:Y:S05]  /*15f0*/  BRA.U UP0, `(.L_x_22) ;  /* 0x0000001100947547 */ /* 0x000fea000b800000 */
[----:B------:R-:W1:Y:S01]  /*1600*/  LDCU UR6, c[0x0][0x38c] ;  /* 0x00007180ff0677ac */ /* 0x000e620008000800 */
[----:B------:R-:W2:Y:S01]  /*1610*/  S2UR UR8, SR_CgaCtaId ;  /* 0x00000000000879c3 */ /* 0x000ea20000008800 */
[----:B------:R-:W-:Y:S01]  /*1620*/  PLOP3.LUT P1, PT, PT, PT, UP3, 0x80, 0x8 ;  /* 0x000000000008781c */ /* 0x000fe20003f2f038 */
[----:B------:R-:W-:Y:S01]  /*1630*/  IMAD.MOV.U32 R12, RZ, RZ, 0x1 ;  /* 0x00000001ff0c7424 */ /* 0x000fe200078e00ff */
[----:B------:R-:W-:Y:S01]  /*1640*/  UMOV UR7, 0x400 ;  /* 0x0000040000077882 */ /* 0x000fe20000000000 */
[----:B------:R-:W-:Y:S01]  /*1650*/  UISETP.NE.AND UP1, UPT, UR17, URZ, UPT ;  /* 0x000000ff1100728c */ /* 0x000fe2000bf25270 */
[----:B------:R-:W-:Y:S02]  /*1660*/  ISETP.EQ.OR P2, PT, R0, RZ, P3 ;  /* 0x000000ff0000720c */ /* 0x000fe40001f42670 */
[----:B------:R-:W-:Y:S02]  /*1670*/  CS2R R10, SRZ ;  /* 0x00000000000a7805 */ /* 0x000fe4000001ff00 */
[----:B------:R-:W-:Y:S01]  /*1680*/  PLOP3.LUT P1, PT, P1, PT, PT, 0x8, 0x80 ;  /* 0x000000000080781c */ /* 0x000fe20000f2e170 */
[----:B------:R-:W-:Y:S01]  /*1690*/  IMAD.MOV.U32 R9, RZ, RZ, RZ ;  /* 0x000000ffff097224 */ /* 0x000fe200078e00ff */
[----:B------:R-:W3:Y:S01]  /*16a0*/  LDCU UR40, c[0x0][0x370] ;  /* 0x00006e00ff2877ac */ /* 0x000ee20008000800 */
[----:B------:R-:W-:Y:S01]  /*16b0*/  IMAD.MOV.U32 R8, RZ, RZ, 0x1 ;  /* 0x00000001ff087424 */ /* 0x000fe200078e00ff */
[----:B------:R-:W4:Y:S01]  /*16c0*/  LDCU.64 UR26, c[0x0][0x348] ;  /* 0x00006900ff1a77ac */ /* 0x000f220008000a00 */
[----:B-1----:R-:W-:-:S02]  /*16d0*/  UIADD3 UR5, UPT, UPT, UR6, 0x7f, URZ ;  /* 0x0000007f06057890 */ /* 0x002fc4000fffe0ff */
[----:B------:R-:W-:Y:S02]  /*16e0*/  USHF.R.U32.HI UR45, URZ, 0x7, UR28 ;  /* 0x00000007ff2d7899 */ /* 0x000fe4000801161c */
[----:B------:R-:W-:Y:S02]  /*16f0*/  USHF.R.S32.HI UR4, URZ, 0x1f, UR5 ;  /* 0x0000001fff047899 */ /* 0x000fe40008011405 */
[----:B------:R-:W-:Y:S02]  /*1700*/  UIADD3 UR46, UPT, UPT, UR6, 0xfe, URZ ;  /* 0x000000fe062e7890 */ /* 0x000fe4000fffe0ff */
[----:B------:R-:W-:Y:S02]  /*1710*/  ULEA.HI UR4, UR4, UR5, URZ, 0x7 ;  /* 0x0000000504047291 */ /* 0x000fe4000f8f38ff */
[----:B--2---:R-:W-:Y:S02]  /*1720*/  ULEA UR7, UR8, UR7, 0x18 ;  /* 0x0000000708077291 */ /* 0x004fe4000f8ec0ff */
[----:B------:R-:W-:-:S02]  /*1730*/  USHF.R.S32.HI UR43, URZ, 0x7, UR4 ;  /* 0x00000007ff2b7899 */ /* 0x000fc40008011404 */
[----:B------:R-:W-:Y:S02]  /*1740*/  UIADD3 UR4, UPT, UPT, UR6, -0x1, URZ ;  /* 0xffffffff06047890 */ /* 0x000fe4000fffe0ff */
[----:B------:R-:W-:Y:S02]  /*1750*/  UISETP.LT.U32.AND UP0, UPT, UR43, 0x3, UPT ;  /* 0x000000032b00788c */ /* 0x000fe4000bf01070 */
[----:B------:R-:W-:Y:S02]  /*1760*/  UISETP.GE.U32.AND UP2, UPT, UR4, -0xff, UPT ;  /* 0xffffff010400788c */ /* 0x000fe4000bf46070 */
[----:B------:R-:W-:Y:S01]  /*1770*/  USEL UR41, UR43, 0x3, UP0 ;  /* 0x000000032b297887 */ /* 0x000fe20008000000 */
[----:B------:R-:W1:Y:S03]  /*1780*/  LDCU UR39, c[0x0][0x374] ;  /* 0x00006e80ff2777ac */ /* 0x000e660008000800 */
[----:B------:R-:W-:-:S02]  /*1790*/  UIADD3 UR21, UPT, UPT, UR41, -0x1, URZ ;  /* 0xffffffff29157890 */ /* 0x000fc4000fffe0ff */
[----:B------:R-:W-:-:S03]  /*17a0*/  USEL UR24, UR48, 0x2, UP1 ;  /* 0x0000000230187887 */ /* 0x000fc60008800000 */
[----:B------:R-:W-:Y:S02]  /*17b0*/  @UP2 UIADD3 UR21, UPT, UPT, UR41, URZ, URZ ;  /* 0x000000ff29152290 */ /* 0x000fe4000fffe0ff */
[----:B------:R-:W-:Y:S02]  /*17c0*/  UIADD3 UR29, UPT, UPT, UR7, 0xc400, UR28 ;  /* 0x0000c400071d7890 */ /* 0x000fe4000fffe01c */
[----:B------:R-:W-:Y:S02]  /*17d0*/  UIADD3 UR44, UPT, UPT, UR43, -UR41, URZ ;  /* 0x800000292b2c7290 */ /* 0x000fe4000fffe0ff */
[----:B------:R-:W-:Y:S01]  /*17e0*/  UIADD3 UR21, UPT, UPT, UR21, 0x1, URZ ;  /* 0x0000000115157890 */ /* 0x000fe2000fffe0ff */
[----:B---34-:R-:W-:-:S11]  /*17f0*/  UMOV UR5, URZ ;  /* 0x000000ff00057c82 */ /* 0x018fd60008000000 */
.L_x_42:
[----:B------:R-:W2:Y:S02]  /*1800*/  S2UR UR4, SR_CgaCtaId ;  /* 0x00000000000479c3 */ /* 0x000ea40000008800 */
[----:B--2---:R-:W-:-:S09]  /*1810*/  UISETP.NE.AND UP0, UPT, UR4, URZ, UPT ;  /* 0x000000ff0400728c */ /* 0x004fd2000bf05270 */
[----:B-1----:R-:W-:Y:S05]  /*1820*/  BRA.U UP0, `(.L_x_23) ;  /* 0x0000000100287547 */ /* 0x002fea000b800000 */
[----:B------:R-:W-:Y:S02]  /*1830*/  LEA R0, R9, UR7, 0x3 ;  /* 0x0000000709007c11 */ /* 0x000fe4000f8e18ff */
[----:B------:R-:W-:-:S04]  /*1840*/  SHF.L.U32 R3, R8, 0x1f, RZ ;  /* 0x0000001f08037819 */ /* 0x000fc800000006ff */
[----:B------:R-:W2:Y:S02]  /*1850*/  SYNCS.PHASECHK.TRANS64.TRYWAIT P0, [R0+URZ+0xd0], R3 ;  /* 0x0000d003000075a7 */ /* 0x000ea400080011ff */
[----:B--2---:R-:W-:Y:S05]  /*1860*/  @!P0 BRA `(.L_x_24) ;  /* 0x0000009c00708947 */ /* 0x004fea0003800000 */
.L_x_132:
[----:B------:R3:W-:Y:S01]  /*1870*/  SYNCS.ARRIVE.TRANS64.A1T0 RZ, [R0+URZ+0xc0], RZ ;  /* 0x0000c0ff00ff79a7 */ /* 0x0007e200081000ff */
[----:B------:R-:W-:-:S05]  /*1880*/  VIADD R9, R9, 0x1 ;  /* 0x0000000109097836 */ /* 0x000fca0000000000 */
[----:B------:R-:W-:-:S04]  /*1890*/  ISETP.NE.AND P0, PT, R9, 0x2, PT ;  /* 0x000000020900780c */ /* 0x000fc80003f05270 */
[----:B--2---:R-:W-:Y:S02]  /*18a0*/  SEL R3, RZ, 0x1, P0 ;  /* 0x00000001ff037807 */ /* 0x004fe40000000000 */
[----:B------:R-:W-:Y:S02]  /*18b0*/  SEL R9, R9, RZ, P0 ;  /* 0x000000ff09097207 */ /* 0x000fe40000000000 */
[----:B------:R-:W-:-:S07]  /*18c0*/  LOP3.LUT R8, R8, R3, RZ, 0x3c, !PT ;  /* 0x0000000308087212 */ /* 0x000fce00078e3cff */
.L_x_23:
[----:B------:R-:W-:Y:S01]  /*18d0*/  ULEA UR4, UR5, UR7, 0x3 ;  /* 0x0000000705047291 */ /* 0x000fe2000f8e18ff */
[----:B---3--:R-:W-:Y:S01]  /*18e0*/  SHF.L.U32 R0, R12, 0x1f, RZ ;  /* 0x0000001f0c007819 */ /* 0x008fe200000006ff */
[----:B------:R-:W-:Y:S02]  /*18f0*/  UISETP.GE.U32.AND UP0, UPT, UR46, 0xff, UPT ;  /* 0x000000ff2e00788c */ /* 0x000fe4000bf06070 */
[----:B------:R-:W-:Y:S02]  /*1900*/  USHF.L.U32 UR11, UR20, 0x8, URZ ;  /* 0x00000008140b7899 */ /* 0x000fe400080006ff */
[----:B------:R-:W-:Y:S01]  /*1910*/  ULEA UR35, UR16, UR45, 0x7 ;  /* 0x0000002d10237291 */ /* 0x000fe2000f8e38ff */
[----:B------:R-:W-:Y:S02]  /*1920*/  UMOV UR13, URZ ;  /* 0x000000ff000d7c82 */ /* 0x000fe40008000000 */
[----:B------:R2:W3:Y:S02]  /*1930*/  SYNCS.PHASECHK.TRANS64.TRYWAIT P0, [UR4+0x18], R0 ;  /* 0x00001800ff0075a7 */ /* 0x0004e40008001104 */
[----:B------:R-:W-:Y:S07]  /*1940*/  BRA.U !UP0, `(.L_x_25) ;  /* 0x0000000108bc7547 */ /* 0x000fee000b800000 */
[----:B------:R-:W-:Y:S01]  /*1950*/  UMOV UR6, URZ ;  /* 0x000000ff00067c82 */ /* 0x000fe20008000000 */
[----:B------:R-:W-:-:S05]  /*1960*/  UMOV UR4, UR5 ;  /* 0x0000000500047c82 */ /* 0x000fca0008000000 */
.L_x_31:
[----:B------:R-:W-:Y:S01]  /*1970*/  ULEA UR33, UR4, UR7, 0x3 ;  /* 0x0000000704217291 */ /* 0x000fe2000f8e18ff */
[----:B---3--:R-:W-:Y:S01]  /*1980*/  @!P3 MOV R2, 0xc000 ;  /* 0x0000c0000002b802 */ /* 0x008fe20000000f00 */
[----:B-1-3--:R-:W-:Y:S10]  /*1990*/  @P0 BRA `(.L_x_26) ;  /* 0x00000000000c0947 */ /* 0x00aff40003800000 */
[----:B------:R-:W-:-:S04]  /*19a0*/  SHF.L.U32 R3, R12, 0x1f, RZ ;  /* 0x0000001f0c037819 */ /* 0x000fc800000006ff */
[----:B------:R-:W3:Y:S02]  /*19b0*/  SYNCS.PHASECHK.TRANS64.TRYWAIT P0, [UR33+0x18], R3 ;  /* 0x00001803ff0075a7 */ /* 0x000ee40008001121 */
[----:B---3--:R-:W-:Y:S05]  /*19c0*/  @!P0 BRA `(.L_x_27) ;  /* 0x0000009c002c8947 */ /* 0x008fea0003800000 */
.L_x_26:
[----:B------:R3:W-:Y:S01]  /*19d0*/  @!P3 SYNCS.ARRIVE.TRANS64 RZ, [UR33], R2 ;  /* 0x00000002ffffb9a7 */ /* 0x0007e20008000021 */
[----:B------:R-:W-:-:S04]  /*19e0*/  ULOP3.LUT UR5, UR24, 0x2, URZ, 0xfc, !UPT ;  /* 0x0000000218057892 */ /* 0x000fc8000f8efcff */
[----:B------:R-:W-:-:S09]  /*19f0*/  UISETP.NE.AND UP0, UPT, UR5, 0x2, UPT ;  /* 0x000000020500788c */ /* 0x000fd2000bf05270 */
[----:B------:R-:W-:Y:S05]  /*1a00*/  BRA.U UP0, `(.L_x_28) ;  /* 0x0000000100047547 */ /* 0x000fea000b800000 */
[----:B-1----:R-:W-:Y:S05]  /*1a10*/  BPT.TRAP 0x1 ;  /* 0x000000040000795c */ /* 0x002fea0000300000 */
.L_x_28:
[----:B------:R-:W-:Y:S04]  /*1a20*/  BSSY.RECONVERGENT B0, `(.L_x_29) ;  /* 0x0000003000007945 */ /* 0x000fe80003800200 */
[----:B------:R-:W-:Y:S05]  /*1a30*/  @P2 BRA `(.L_x_30) ;  /* 0x0000000000042947 */ /* 0x000fea0003800000 */
[----:B-1----:R-:W-:Y:S05]  /*1a40*/  BPT.TRAP 0x1 ;  /* 0x000000040000795c */ /* 0x002fea0000300000 */
.L_x_30:
[----:B-1----:R-:W-:Y:S05]  /*1a50*/  BSYNC.RECONVERGENT B0 ;  /* 0x0000000000007941 */ /* 0x002fea0003800200 */
.L_x_29:
[----:B------:R-:W-:Y:S02]  /*1a60*/  UIADD3 UR5, UPT, UPT, UR4, 0x1, URZ ;  /* 0x0000000104057890 */ /* 0x000fe4000fffe0ff */
[----:B------:R-:W-:Y:S02]  /*1a70*/  ULEA UR32, UR4, UR28, 0xe ;  /* 0x0000001c04207291 */ /* 0x000fe4000f8e70ff */
[----:B------:R-:W-:Y:S02]  /*1a80*/  UISETP.NE.AND UP0, UPT, UR5, 0x3, UPT ;  /* 0x000000030500788c */ /* 0x000fe4000bf05270 */
[----:B------:R-:W-:Y:S02]  /*1a90*/  UIADD3 UR16, UP1, UPT, UR26, 0x80, URZ ;  /* 0x000000801a107890 */ /* 0x000fe4000ff3e0ff */
[----:B------:R-:W-:Y:S02]  /*1aa0*/  USEL UR9, URZ, 0x1, UP0 ;  /* 0x00000001ff097887 */ /* 0x000fe40008000000 */
[----:B------:R-:W-:-:S02]  /*1ab0*/  USEL UR5, UR5, URZ, UP0 ;  /* 0x000000ff05057287 */ /* 0x000fc40008000000 */
[----:B------:R-:W-:Y:S02]  /*1ac0*/  UIADD3 UR14, UP0, UPT, UR26, 0x180, URZ ;  /* 0x000001801a0e7890 */ /* 0x000fe4000ff1e0ff */
[----:B------:R-:W-:Y:S01]  /*1ad0*/  ULEA UR8, UR5, UR7, 0x3 ;  /* 0x0000000705087291 */ /* 0x000fe2000f8e18ff */
[----:B------:R-:W-:Y:S01]  /*1ae0*/  LOP3.LUT R12, R12, UR9, RZ, 0x3c, !PT ;  /* 0x000000090c0c7c12 */ /* 0x000fe2000f8e3cff */
[----:B------:R-:W-:Y:S02]  /*1af0*/  USHF.L.U32 UR34, UR6, 0x7, URZ ;  /* 0x0000000706227899 */ /* 0x000fe400080006ff */
[----:B------:R-:W-:Y:S01]  /*1b00*/  UIADD3.X UR17, UPT, UPT, URZ, UR27, URZ, UP1, !UPT ;  /* 0x0000001bff117290 */ /* 0x000fe20008ffe4ff */
[----:B--2---:R-:W-:Y:S01]  /*1b10*/  SHF.L.U32 R0, R12, 0x1f, RZ ;  /* 0x0000001f0c007819 */ /* 0x004fe200000006ff */
[----:B------:R-:W-:Y:S02]  /*1b20*/  UIADD3 UR32, UPT, UPT, UR7, 0xc400, UR32 ;  /* 0x0000c40007207890 */ /* 0x000fe4000fffe020 */
[----:B------:R-:W-:Y:S01]  /*1b30*/  UIADD3.X UR15, UPT, UPT, URZ, UR27, URZ, UP0, !UPT ;  /* 0x0000001bff0f7290 */ /* 0x000fe200087fe4ff */
[----:B------:R4:W1:Y:S01]  /*1b40*/  SYNCS.PHASECHK.TRANS64.TRYWAIT P0, [UR8+0x18], R0 ;  /* 0x00001800ff0075a7 */ /* 0x0008620008001108 */
[----:B------:R-:W-:Y:S01]  /*1b50*/  ULEA UR8, UR4, UR7, 0xf ;  /* 0x0000000704087291 */ /* 0x000fe2000f8e78ff */
[----:B------:R-:W-:Y:S01]  /*1b60*/  UMOV UR13, 0x30000 ;  /* 0x00030000000d7882 */ /* 0x000fe20000000000 */
[----:B------:R-:W-:-:S02]  /*1b70*/  UMOV UR18, 0x0 ;  /* 0x0000000000127882 */ /* 0x000fc40000000000 */
[----:B------:R-:W-:Y:S01]  /*1b80*/  UIADD3 UR8, UPT, UPT, UR8, 0x18400, URZ ;  /* 0x0001840008087890 */ /* 0x000fe2000fffe0ff */
[----:B------:R-:W-:Y:S01]  /*1b90*/  UMOV UR19, 0x10000000 ;  /* 0x1000000000137882 */ /* 0x000fe20000000000 */
[----:B------:R-:W-:Y:S01]  /*1ba0*/  UMOV UR12, UR36 ;  /* 0x00000024000c7c82 */ /* 0x000fe20008000000 */
[----:B------:R-:W-:Y:S01]  /*1bb0*/  UMOV UR9, UR33 ;  /* 0x0000002100097c82 */ /* 0x000fe20008000000 */
[----:B------:R-:W-:Y:S01]  /*1bc0*/  UMOV UR10, UR34 ;  /* 0x00000022000a7c82 */ /* 0x000fe20008000000 */
[----:B------:R2:W-:Y:S01]  /*1bd0*/  UTMALDG.3D.MULTICAST [UR32], [UR16], UR13, desc[UR18] ;  /* 0x00001220100073b4 */ /* 0x0005e2000801180d */
[----:B------:R-:W-:Y:S01]  /*1be0*/  UIADD3 UR6, UPT, UPT, UR6, 0x1, URZ ;  /* 0x0000000106067890 */ /* 0x000fe2000fffe0ff */
[----:B------:R-:W-:-:S03]  /*1bf0*/  UMOV UR4, UR5 ;  /* 0x0000000500047c82 */ /* 0x000fc60008000000 */
[----:B------:R-:W-:Y:S01]  /*1c00*/  UISETP.NE.AND UP0, UPT, UR6, UR21, UPT ;  /* 0x000000150600728c */ /* 0x000fe2000bf05270 */
[----:B------:R4:W-:Y:S01]  /*1c10*/  UTMALDG.3D [UR8], [UR14], desc[UR18] ;  /* 0x000012080e0075b4 */ /* 0x0009e20008011000 */
[----:B--2---:R-:W-:-:S07]  /*1c20*/  UMOV UR13, UR21 ;  /* 0x00000015000d7c82 */ /* 0x004fce0008000000 */
[----:B----4-:R-:W-:Y:S05]  /*1c30*/  BRA.U UP0, `(.L_x_31) ;  /* 0xfffffffd004c7547 */ /* 0x010fea000b83ffff */
.L_x_25:
[----:B------:R-:W-:Y:S01]  /*1c40*/  ULEA UR4, UR5, UR7, 0x3 ;  /* 0x0000000705047291 */ /* 0x000fe2000f8e18ff */
[----:B--2---:R-:W-:Y:S01]  /*1c50*/  SHF.L.U32 R0, R12, 0x1f, RZ ;  /* 0x0000001f0c007819 */ /* 0x004fe200000006ff */
[----:B------:R-:W-:Y:S01]  /*1c60*/  @!P1 SYNCS.ARRIVE.TRANS64.A1T0 RZ, [UR7+0x78], RZ ;  /* 0x000078ffffff99a7 */ /* 0x000fe20008100007 */
[----:B------:R-:W-:-:S06]  /*1c70*/  UISETP.GT.AND UP0, UPT, UR43, UR41, UPT ;  /* 0x000000292b00728c */ /* 0x000fcc000bf04270 */
[----:B-1-3--:R1:W2:Y:S03]  /*1c80*/  SYNCS.PHASECHK.TRANS64.TRYWAIT P0, [UR4+0x18], R0 ;  /* 0x00001800ff0075a7 */ /* 0x00a2a60008001104 */
[----:B------:R-:W-:Y:S05]  /*1c90*/  BRA.U !UP0, `(.L_x_32) ;  /* 0x0000000108bc7547 */ /* 0x000fea000b800000 */
[----:B------:R-:W-:Y:S01]  /*1ca0*/  UIADD3 UR25, UPT, UPT, UR44, UR13, URZ ;  /* 0x0000000d2c197290 */ /* 0x000fe2000fffe0ff */
[----:B------:R-:W-:-:S11]  /*1cb0*/  UMOV UR4, UR5 ;  /* 0x0000000500047c82 */ /* 0x000fd60008000000 */
.L_x_38:
[----:B------:R-:W-:Y:S01]  /*1cc0*/  ULEA UR17, UR4, UR7, 0x3 ;  /* 0x0000000704117291 */ /* 0x000fe2000f8e18ff */
[----:B--2---:R-:W-:Y:S01]  /*1cd0*/  @!P3 MOV R2, 0xc000 ;  /* 0x0000c0000002b802 */ /* 0x004fe20000000f00 */
[----:B--2-4-:R-:W-:Y:S10]  /*1ce0*/  @P0 BRA `(.L_x_33) ;  /* 0x00000000000c0947 */ /* 0x014ff40003800000 */
[----:B------:R-:W-:-:S04]  /*1cf0*/  SHF.L.U32 R3, R12, 0x1f, RZ ;  /* 0x0000001f0c037819 */ /* 0x000fc800000006ff */
[----:B------:R-:W2:Y:S02]  /*1d00*/  SYNCS.PHASECHK.TRANS64.TRYWAIT P0, [UR17+0x18], R3 ;  /* 0x00001803ff0075a7 */ /* 0x000ea40008001111 */
[----:B--2---:R-:W-:Y:S05]  /*1d10*/  @!P0 BRA `(.L_x_34) ;  /* 0x0000009800708947 */ /* 0x004fea0003800000 */
.L_x_33:
[----:B------:R2:W-:Y:S01]  /*1d20*/  @!P3 SYNCS.ARRIVE.TRANS64 RZ, [UR17], R2 ;  /* 0x00000002ffffb9a7 */ /* 0x0005e20008000011 */
[----:B------:R-:W-:-:S04]  /*1d30*/  ULOP3.LUT UR5, UR24, 0x2, URZ, 0xfc, !UPT ;  /* 0x0000000218057892 */ /* 0x000fc8000f8efcff */
[----:B------:R-:W-:-:S09]  /*1d40*/  UISETP.NE.AND UP0, UPT, UR5, 0x2, UPT ;  /* 0x000000020500788c */ /* 0x000fd2000bf05270 */
[----:B------:R-:W-:Y:S05]  /*1d50*/  BRA.U UP0, `(.L_x_35) ;  /* 0x0000000100047547 */ /* 0x000fea000b800000 */
[----:B------:R-:W-:Y:S05]  /*1d60*/  BPT.TRAP 0x1 ;  /* 0x000000040000795c */ /* 0x000fea0000300000 */
.L_x_35:
[----:B------:R-:W-:Y:S04]  /*1d70*/  BSSY.RECONVERGENT B0, `(.L_x_36) ;  /* 0x0000003000007945 */ /* 0x000fe80003800200 */
[----:B------:R-:W-:Y:S05]  /*1d80*/  @P2 BRA `(.L_x_37) ;  /* 0x0000000000042947 */ /* 0x000fea0003800000 */
[----:B------:R-:W-:Y:S05]  /*1d90*/  BPT.TRAP 0x1 ;  /* 0x000000040000795c */ /* 0x000fea0000300000 */
.L_x_37:
[----:B------:R-:W-:Y:S05]  /*1da0*/  BSYNC.RECONVERGENT B0 ;  /* 0x0000000000007941 */ /* 0x000fea0003800200 */
.L_x_36:
[----:B------:R-:W-:Y:S02]  /*1db0*/  UIADD3 UR5, UPT, UPT, UR4, 0x1, URZ ;  /* 0x0000000104057890 */ /* 0x000fe4000fffe0ff */
[----:B------:R-:W-:Y:S02]  /*1dc0*/  UIADD3 UR14, UP1, UPT, UR26, 0x80, URZ ;  /* 0x000000801a0e7890 */ /* 0x000fe4000ff3e0ff */
[----:B------:R-:W-:Y:S02]  /*1dd0*/  UISETP.NE.AND UP0, UPT, UR5, 0x3, UPT ;  /* 0x000000030500788c */ /* 0x000fe4000bf05270 */
[----:B------:R-:W-:Y:S02]  /*1de0*/  USHF.L.U32 UR18, UR13, 0x7, URZ ;  /* 0x000000070d127899 */ /* 0x000fe400080006ff */
[----:B------:R-:W-:Y:S02]  /*1df0*/  USEL UR8, URZ, 0x1, UP0 ;  /* 0x00000001ff087887 */ /* 0x000fe40008000000 */
[----:B------:R-:W-:-:S02]  /*1e00*/  USEL UR5, UR5, URZ, UP0 ;  /* 0x000000ff05057287 */ /* 0x000fc40008000000 */
[----:B------:R-:W-:Y:S02]  /*1e10*/  UIADD3 UR22, UP0, UPT, UR26, 0x180, URZ ;  /* 0x000001801a167890 */ /* 0x000fe4000ff1e0ff */
[----:B------:R-:W-:Y:S01]  /*1e20*/  LOP3.LUT R12, R12, UR8, RZ, 0x3c, !PT ;  /* 0x000000080c0c7c12 */ /* 0x000fe2000f8e3cff */
[----:B------:R-:W-:Y:S02]  /*1e30*/  ULEA UR6, UR5, UR7, 0x3 ;  /* 0x0000000705067291 */ /* 0x000fe4000f8e18ff */
[----:B------:R-:W-:Y:S01]  /*1e40*/  ULEA UR8, UR4, UR7, 0xf ;  /* 0x0000000704087291 */ /* 0x000fe2000f8e78ff */
[----:B-1----:R-:W-:Y:S01]  /*1e50*/  SHF.L.U32 R0, R12, 0x1f, RZ ;  /* 0x0000001f0c007819 */ /* 0x002fe200000006ff */
[----:B------:R-:W-:Y:S02]  /*1e60*/  ULEA UR16, UR4, UR29, 0xe ;  /* 0x0000001d04107291 */ /* 0x000fe4000f8e70ff */
[----:B------:R-:W-:Y:S02]  /*1e70*/  UIADD3.X UR15, UPT, UPT, URZ, UR27, URZ, UP1, !UPT ;  /* 0x0000001bff0f7290 */ /* 0x000fe40008ffe4ff */
[----:B------:R-:W-:Y:S01]  /*1e80*/  UIADD3 UR8, UPT, UPT, UR8, 0x18400, URZ ;  /* 0x0001840008087890 */ /* 0x000fe2000fffe0ff */
[----:B------:R3:W4:Y:S01]  /*1e90*/  SYNCS.PHASECHK.TRANS64.TRYWAIT P0, [UR6+0x18], R0 ;  /* 0x00001800ff0075a7 */ /* 0x0007220008001106 */
[----:B------:R-:W-:Y:S01]  /*1ea0*/  UIADD3.X UR23, UPT, UPT, URZ, UR27, URZ, UP0, !UPT ;  /* 0x0000001bff177290 */ /* 0x000fe200087fe4ff */
[----:B------:R-:W-:Y:S01]  /*1eb0*/  UMOV UR6, 0x30000 ;  /* 0x0003000000067882 */ /* 0x000fe20000000000 */
[----:B------:R-:W-:Y:S01]  /*1ec0*/  UMOV UR30, 0x0 ;  /* 0x00000000001e7882 */ /* 0x000fe20000000000 */
[----:B------:R-:W-:Y:S01]  /*1ed0*/  UMOV UR31, 0x10000000 ;  /* 0x10000000001f7882 */ /* 0x000fe20000000000 */
[----:B------:R-:W-:Y:S01]  /*1ee0*/  UMOV UR19, UR35 ;  /* 0x0000002300137c82 */ /* 0x000fe20008000000 */
[----:B------:R-:W-:Y:S01]  /*1ef0*/  UMOV UR20, UR36 ;  /* 0x0000002400147c82 */ /* 0x000fe20008000000 */
[----:B------:R-:W-:Y:S01]  /*1f00*/  UMOV UR12, UR36 ;  /* 0x00000024000c7c82 */ /* 0x000fe20008000000 */
[----:B------:R-:W-:Y:S01]  /*1f10*/  UMOV UR9, UR17 ;  /* 0x0000001100097c82 */ /* 0x000fe20008000000 */
[----:B------:R-:W-:Y:S01]  /*1f20*/  UMOV UR10, UR18 ;  /* 0x00000012000a7c82 */ /* 0x000fe20008000000 */
[----:B------:R3:W-:Y:S01]  /*1f30*/  UTMALDG.3D.MULTICAST [UR16], [UR14], UR6, desc[UR30] ;  /* 0x00001e100e0073b4 */ /* 0x0007e20008011806 */
[----:B------:R-:W-:Y:S01]  /*1f40*/  UIADD3 UR13, UPT, UPT, UR13, 0x1, URZ ;  /* 0x000000010d0d7890 */ /* 0x000fe2000fffe0ff */
[----:B------:R-:W-:-:S03]  /*1f50*/  UMOV UR4, UR5 ;  /* 0x0000000500047c82 */ /* 0x000fc60008000000 */
[----:B------:R-:W-:Y:S01]  /*1f60*/  UISETP.NE.AND UP0, UPT, UR13, UR25, UPT ;  /* 0x000000190d00728c */ /* 0x000fe2000bf05270 */
[----:B------:R3:W-:Y:S08]  /*1f70*/  UTMALDG.3D [UR8], [UR22], desc[UR30] ;  /* 0x00001e08160075b4 */ /* 0x0007f00008011000 */
[----:B---3--:R-:W-:Y:S05]  /*1f80*/  BRA.U UP0, `(.L_x_38) ;  /* 0xfffffffd004c7547 */ /* 0x008fea000b83ffff */
.L_x_32:
[C---:B------:R-:W-:Y:S01]  /*1f90*/  LEA R3, R11.reuse, UR7, 0x3 ;  /* 0x000000070b037c11 */ /* 0x040fe2000f8e18ff */
[----:B------:R-:W-:Y:S01]  /*1fa0*/  NOP ;  /* 0x0000000000007918 */ /* 0x000fe20000000000 */
[----:B-1----:R-:W-:Y:S02]  /*1fb0*/  SHF.L.U32 R0, R10, 0x1f, RZ ;  /* 0x0000001f0a007819 */ /* 0x002fe400000006ff */
[----:B------:R-:W-:Y:S02]  /*1fc0*/  LEA R5, R11, UR7, 0x4 ;  /* 0x000000070b057c11 */ /* 0x000fe4000f8e20ff */
[----:B--2-4-:R-:W1:Y:S02]  /*1fd0*/  SYNCS.PHASECHK.TRANS64.TRYWAIT P0, [R3+URZ+0x80], R0 ;  /* 0x00008000030075a7 */ /* 0x014e6400080011ff */
[----:B-1----:R-:W-:Y:S05]  /*1fe0*/  @!P0 BRA `(.L_x_39) ;  /* 0x0000009400d48947 */ /* 0x002fea0003800000 */
.L_x_135:
[----:B------:R-:W2:Y:S01]  /*1ff0*/  LDS.128 R4, [R5+0xf0] ;  /* 0x0000f00005047984 */ /* 0x000ea20000000c00 */
[----:B------:R-:W-:Y:S01]  /*2000*/  UISETP.GE.AND UP0, UPT, UR42, 0x1, UPT ;  /* 0x000000012a00788c */ /* 0x000fe2000bf06270 */
[----:B------:R-:W-:Y:S01]  /*2010*/  @!PT LDS RZ, [RZ] ;  /* 0x00000000fffff984 */ /* 0x000fe20000000800 */
[----:B------:R-:W-:Y:S01]  /*2020*/  @!PT LDS RZ, [RZ] ;  /* 0x00000000fffff984 */ /* 0x000fe20000000800 */
[----:B------:R-:W-:Y:S01]  /*2030*/  @!PT LDS RZ, [RZ] ;  /* 0x00000000fffff984 */ /* 0x000fe20000000800 */
[----:B------:R-:W-:Y:S01]  /*2040*/  @!PT LDS RZ, [RZ] ;  /* 0x00000000fffff984 */ /* 0x000fe20000000800 */
[----:B------:R3:W-:Y:S06]  /*2050*/  MEMBAR.ALL.CTA ;  /* 0x0000000000007992 */ /* 0x0007ec0000008000 */
[----:B---3--:R-:W3:Y:S01]  /*2060*/  FENCE.VIEW.ASYNC.S ;  /* 0x00000000000073c6 */ /* 0x008ee20000000000 */
[----:B--2---:R-:W-:-:S13]  /*2070*/  LOP3.LUT P0, RZ, R6, 0x1, RZ, 0xc0, !PT ;  /* 0x0000000106ff7812 */ /* 0x004fda000780c0ff */
[----:B---3--:R-:W-:Y:S01]  /*2080*/  VOTEU.ANY UP1, P0 ;  /* 0x0000000000ff7886 */ /* 0x008fe20000020100 */
[----:B------:R-:W-:-:S13]  /*2090*/  PLOP3.LUT P0, PT, PT, PT, UP1, 0x80, 0x8 ;  /* 0x000000000008781c */ /* 0x000fda0003f0f018 */
[----:B-1----:R-:W-:Y:S02]  /*20a0*/  @P0 LOP3.LUT R0, R5, 0xffff, RZ, 0xc0, !PT ;  /* 0x0000ffff05000812 */ /* 0x002fe400078ec0ff */
[----:B------:R-:W-:Y:S02]  /*20b0*/  @P0 MOV R2, R4 ;  /* 0x0000000400020202 */ /* 0x000fe40000000f00 */
[----:B------:R-:W-:Y:S01]  /*20c0*/  @P0 R2UR UR6, R0 ;  /* 0x00000000000602ca */ /* 0x000fe200000e0000 */
[----:B------:R-:W-:Y:S01]  /*20d0*/  VIADD R0, R3, 0x90 ;  /* 0x0000009003007836 */ /* 0x000fe20000000000 */
[----:B------:R-:W-:Y:S02]  /*20e0*/  @P0 SHF.R.U32.HI R4, RZ, 0x10, R5 ;  /* 0x00000010ff040819 */ /* 0x000fe40000011605 */
[----:B------:R-:W-:Y:S02]  /*20f0*/  @P0 R2UR UR8, R2 ;  /* 0x00000000020802ca */ /* 0x000fe400000e0000 */
[----:B------:R-:W-:-:S02]  /*2100*/  PRMT R0, RZ, 0x654, R0 ;  /* 0x00000654ff007816 */ /* 0x000fc40000000000 */
[----:B------:R-:W-:Y:S02]  /*2110*/  @P0 R2UR UR4, R4 ;  /* 0x00000000040402ca */ /* 0x000fe400000e0000 */
[----:B------:R1:W-:Y:S03]  /*2120*/  SYNCS.ARRIVE.TRANS64.RED.A1T0 RZ, [R0+URZ], RZ ;  /* 0x000000ff00ff79a7 */ /* 0x0003e600081004ff */
[----:B------:R-:W-:-:S04]  /*2130*/  @UP1 UMOV UR37, UR6 ;  /* 0x0000000600251c82 */ /* 0x000fc80008000000 */
[----:B------:R-:W-:-:S04]  /*2140*/  @UP1 UMOV UR38, UR8 ;  /* 0x0000000800261c82 */ /* 0x000fc80008000000 */
[----:B------:R-:W-:Y:S01]  /*2150*/  @UP1 UMOV UR36, UR4 ;  /* 0x0000000400241c82 */ /* 0x000fe20008000000 */
[----:B------:R-:W-:Y:S05]  /*2160*/  BRA.U !UP0, `(.L_x_40) ;  /* 0x0000000108d47547 */ /* 0x000fea000b800000 */
[----:B------:R-:W2:Y:S01]  /*2170*/  LDCU.128 UR12, c[0x0][0xb10] ;  /* 0x00016200ff0c77ac */ /* 0x000ea20008000c00 */
[----:B------:R-:W3:Y:S01]  /*2180*/  LDCU UR25, c[0x0][0xb20] ;  /* 0x00016400ff1977ac */ /* 0x000ee20008000800 */
[----:B------:R-:W4:Y:S01]  /*2190*/  LDCU UR20, c[0x0][0xb0c] ;  /* 0x00016180ff1477ac */ /* 0x000f220008000800 */
[----:B------:R-:W1:Y:S01]  /*21a0*/  LDCU.64 UR10, c[0x0][0xb28] ;  /* 0x00016500ff0a77ac */ /* 0x000e620008000a00 */
[----:B------:R-:W-:Y:S02]  /*21b0*/  UISETP.NE.AND UP3, UPT, UR42, 0x1, UPT ;  /* 0x000000012a00788c */ /* 0x000fe4000bf65270 */
[----:B--2---:R-:W-:Y:S02]  /*21c0*/  UIMAD.WIDE.U32 UR16, UR39, UR15, URZ ;  /* 0x0000000f271072a5 */ /* 0x004fe4000f8e00ff */
[----:B------:R-:W-:Y:S02]  /*21d0*/  UIMAD.WIDE.U32 UR8, UR40, UR12, URZ ;  /* 0x0000000c280872a5 */ /* 0x000fe4000f8e00ff */
[----:B------:R-:W-:-:S02]  /*21e0*/  UISETP.NE.AND UP0, UPT, UR14, 0x1, UPT ;  /* 0x000000010e00788c */ /* 0x000fc4000bf05270 */
[----:B------:R-:W-:Y:S01]  /*21f0*/  UIMAD.WIDE.U32 UR22, UR37, UR15, URZ ;  /* 0x0000000f251672a5 */ /* 0x000fe2000f8e00ff */
[----:B------:R-:W-:Y:S02]  /*2200*/  UMOV UR16, UR17 ;  /* 0x0000001100107c82 */ /* 0x000fe40008000000 */
[----:B------:R-:W-:Y:S01]  /*2210*/  UMOV UR8, UR9 ;  /* 0x0000000900087c82 */ /* 0x000fe20008000000 */
[----:B---3--:R-:W-:Y:S02]  /*2220*/  USHF.R.U32.HI UR16, URZ, UR25, UR16 ;  /* 0x00000019ff107299 */ /* 0x008fe40008011610 */
[----:B----4-:R-:W-:Y:S02]  /*2230*/  UISETP.NE.AND UP2, UPT, UR20, 0x1, UPT ;  /* 0x000000011400788c */ /* 0x010fe4000bf45270 */
[----:B------:R-:W-:Y:S02]  /*2240*/  USHF.R.U32.HI UR8, URZ, UR13, UR8 ;  /* 0x0000000dff087299 */ /* 0x000fe40008011608 */
[----:B------:R-:W-:-:S02]  /*2250*/  USEL UR6, UR39, UR16, !UP0 ;  /* 0x0000001027067287 */ /* 0x000fc4000c000000 */
[----:B------:R-:W-:Y:S02]  /*2260*/  USEL UR8, UR40, UR8, !UP2 ;  /* 0x0000000828087287 */ /* 0x000fe4000d000000 */
[----:B-1----:R-:W-:Y:S01]  /*2270*/  UIMAD.WIDE.U32 UR16, UR6, UR10, URZ ;  /* 0x0000000a061072a5 */ /* 0x002fe2000f8e00ff */
[----:B------:R-:W-:Y:S01]  /*2280*/  UMOV UR4, UR23 ;  /* 0x0000001700047c82 */ /* 0x000fe20008000000 */
[----:B------:R-:W-:Y:S02]  /*2290*/  UIMAD.WIDE.U32 UR18, UR38, UR12, URZ ;  /* 0x0000000c261272a5 */ /* 0x000fe4000f8e00ff */
[----:B------:R-:W-:-:S03]  /*22a0*/  UIMAD.WIDE.U32 UR22, UR8, UR10, URZ ;  /* 0x0000000a081672a5 */ /* 0x000fc6000f8e00ff */
[----:B------:R-:W-:Y:S01]  /*22b0*/  UMOV UR16, UR17 ;  /* 0x0000001100107c82 */ /* 0x000fe20008000000 */
[----:B------:R-:W-:Y:S02]  /*22c0*/  USHF.R.U32.HI UR4, URZ, UR25, UR4 ;  /* 0x00000019ff047299 */ /* 0x000fe40008011604 */
[----:B------:R-:W-:Y:S01]  /*22d0*/  @UP3 USHF.R.U32.HI UR6, URZ, UR11, UR16 ;  /* 0x0000000bff063299 */ /* 0x000fe20008011610 */
[----:B------:R-:W-:Y:S01]  /*22e0*/  UMOV UR18, UR19 ;  /* 0x0000001300127c82 */ /* 0x000fe20008000000 */
[----:B------:R-:W-:Y:S01]  /*22f0*/  UMOV UR22, UR23 ;  /* 0x0000001700167c82 */ /* 0x000fe20008000000 */
[----:B------:R-:W-:Y:S02]  /*2300*/  USHF.R.U32.HI UR13, URZ, UR13, UR18 ;  /* 0x0000000dff0d7299 */ /* 0x000fe40008011612 */
[----:B------:R-:W-:Y:S02]  /*2310*/  USEL UR4, UR37, UR4, !UP0 ;  /* 0x0000000425047287 */ /* 0x000fe4000c000000 */
[----:B------:R-:W-:-:S02]  /*2320*/  @UP3 USHF.R.U32.HI UR8, URZ, UR11, UR22 ;  /* 0x0000000bff083299 */ /* 0x000fc40008011616 */
[----:B------:R-:W-:Y:S02]  /*2330*/  UIMAD UR9, UR42, UR6, URZ ;  /* 0x000000062a0972a4 */ /* 0x000fe4000f8e02ff */
[----:B------:R-:W-:Y:S02]  /*2340*/  USEL UR6, UR38, UR13, !UP2 ;  /* 0x0000000d26067287 */ /* 0x000fe4000d000000 */
[----:B------:R-:W-:Y:S02]  /*2350*/  UIMAD UR12, UR42, UR8, URZ ;  /* 0x000000082a0c72a4 */ /* 0x000fe4000f8e02ff */
[----:B------:R-:W-:Y:S02]  /*2360*/  UISETP.GE.AND UP0, UPT, UR4, UR9, UPT ;  /* 0x000000090400728c */ /* 0x000fe4000bf06270 */
[----:B------:R-:W-:Y:S02]  /*2370*/  UIMAD.WIDE.U32 UR16, UR4, UR10, URZ ;  /* 0x0000000a041072a5 */ /* 0x000fe4000f8e00ff */
[----:B------:R-:W-:-:S02]  /*2380*/  UISETP.GE.OR UP0, UPT, UR6, UR12, UP0 ;  /* 0x0000000c0600728c */ /* 0x000fc40008706670 */
        /* <DEDUP_REMOVED lines=19> */
.L_x_40:
[----:B------:R-:W2:Y:S02]  /*24c0*/  LDCU UR4, c[0x0][0xb30] ;  /* 0x00016600ff0477ac */ /* 0x000ea40008000800 */
[----:B--2---:R-:W-:-:S09]  /*24d0*/  UISETP.NE.AND UP0, UPT, UR4, 0x1, UPT ;  /* 0x000000010400788c */ /* 0x004fd2000bf05270 */
[----:B------:R-:W-:Y:S05]  /*24e0*/  BRA.U UP0, `(.L_x_41) ;  /* 0x0000000100447547 */ /* 0x000fea000b800000 */
[----:B------:R-:W2:Y:S01]  /*24f0*/  LDCU.128 UR12, c[0x0][0xb10] ;  /* 0x00016200ff0c77ac */ /* 0x000ea20008000c00 */
[----:B------:R-:W3:Y:S01]  /*2500*/  LDCU UR16, c[0x0][0xb0c] ;  /* 0x00016180ff1077ac */ /* 0x000ee20008000800 */
[----:B------:R-:W4:Y:S01]  /*2510*/  LDCU UR17, c[0x0][0xb20] ;  /* 0x00016400ff1177ac */ /* 0x000f220008000800 */
[----:B--2---:R-:W-:Y:S02]  /*2520*/  UIMAD.WIDE.U32 UR10, UR38, UR12, URZ ;  /* 0x0000000c260a72a5 */ /* 0x004fe4000f8e00ff */
[----:B------:R-:W-:Y:S02]  /*2530*/  UIMAD.WIDE.U32 UR8, UR37, UR15, URZ ;  /* 0x0000000f250872a5 */ /* 0x000fe4000f8e00ff */
[----:B---3--:R-:W-:Y:S02]  /*2540*/  UISETP.NE.AND UP2, UPT, UR16, 0x1, UPT ;  /* 0x000000011000788c */ /* 0x008fe4000bf45270 */
[----:B------:R-:W-:Y:S01]  /*2550*/  UISETP.NE.AND UP0, UPT, UR14, 0x1, UPT ;  /* 0x000000010e00788c */ /* 0x000fe2000bf05270 */
[----:B------:R-:W-:-:S02]  /*2560*/  UMOV UR6, UR11 ;  /* 0x0000000b00067c82 */ /* 0x000fc40008000000 */
[----:B------:R-:W-:Y:S01]  /*2570*/  UMOV UR4, UR9 ;  /* 0x0000000900047c82 */ /* 0x000fe20008000000 */
[----:B------:R-:W-:Y:S02]  /*2580*/  USHF.R.U32.HI UR6, URZ, UR13, UR6 ;  /* 0x0000000dff067299 */ /* 0x000fe40008011606 */
[----:B----4-:R-:W-:Y:S02]  /*2590*/  USHF.R.U32.HI UR4, URZ, UR17, UR4 ;  /* 0x00000011ff047299 */ /* 0x010fe40008011604 */
[----:B------:R-:W-:Y:S02]  /*25a0*/  USEL UR6, UR38, UR6, !UP2 ;  /* 0x0000000626067287 */ /* 0x000fe4000d000000 */
[----:B------:R-:W-:-:S04]  /*25b0*/  USEL UR4, UR37, UR4, !UP0 ;  /* 0x0000000425047287 */ /* 0x000fc8000c000000 */
[----:B------:R-:W-:Y:S02]  /*25c0*/  UIADD3 UR8, UPT, UPT, UR6, -UR4, URZ ;  /* 0x8000000406087290 */ /* 0x000fe4000fffe0ff */
[----:B------:R-:W-:Y:S02]  /*25d0*/  UIADD3 UR4, UPT, UPT, -UR6, UR4, URZ ;  /* 0x0000000406047290 */ /* 0x000fe4000fffe1ff */
[----:B------:R-:W-:Y:S02]  /*25e0*/  UIMAD UR37, UR8, UR14, UR37 ;  /* 0x0000000e082572a4 */ /* 0x000fe4000f8e0225 */
[----:B------:R-:W-:-:S12]  /*25f0*/  UIMAD UR38, UR4, UR16, UR38 ;  /* 0x00000010042672a4 */ /* 0x000fd8000f8e0226 */
.L_x_41:
[----:B------:R-:W-:Y:S01]  /*2600*/  VIADD R11, R11, 0x1 ;  /* 0x000000010b0b7836 */ /* 0x000fe20000000000 */
[----:B------:R-:W-:Y:S01]  /*2610*/  R2UR UR4, R160 ;  /* 0x00000000a00472ca */ /* 0x000fe200000e0000 */
[----:B------:R-:W-:Y:S01]  /*2620*/  UIADD3 UR20, UPT, UPT, UR37, UR59, URZ ;  /* 0x0000003b25147290 */ /* 0x000fe2000fffe0ff */
[----:B------:R-:W-:Y:S02]  /*2630*/  PLOP3.LUT P1, PT, PT, PT, PT, 0x80, 0x8 ;  /* 0x000000000008781c */ /* 0x000fe40003f2f070 */
[----:B------:R-:W-:-:S04]  /*2640*/  ISETP.NE.AND P0, PT, R11, 0x2, PT ;  /* 0x000000020b00780c */ /* 0x000fc80003f05270 */
[----:B------:R-:W-:Y:S02]  /*2650*/  SEL R3, RZ, 0x1, P0 ;  /* 0x00000001ff037807 */ /* 0x000fe40000000000 */
[----:B------:R-:W-:Y:S02]  /*2660*/  SEL R11, R11, RZ, P0 ;  /* 0x000000ff0b0b7207 */ /* 0x000fe40000000000 */
[----:B------:R-:W-:Y:S01]  /*2670*/  LOP3.LUT R10, R10, R3, RZ, 0x3c, !PT ;  /* 0x000000030a0a7212 */ /* 0x000fe200078e3cff */
[----:B------:R-:W-:Y:S01]  /*2680*/  UIADD3 UR16, UPT, UPT, UR38, UR4, URZ ;  /* 0x0000000426107290 */ /* 0x000fe2000fffe0ff */
[----:B------:R-:W-:Y:S11]  /*2690*/  BRA.U UP1, `(.L_x_42) ;  /* 0xfffffff101587547 */ /* 0x000ff6000b83ffff */
[----:B------:R-:W-:Y:S01]  /*26a0*/  UIADD3 UR7, UPT, UPT, UR7, 0x18, URZ ;  /* 0x0000001807077890 */ /* 0x000fe2000fffe0ff */
[----:B------:R-:W-:-:S03]  /*26b0*/  SHF.L.U32 R3, R12, 0x1f, RZ ;  /* 0x0000001f0c037819 */ /* 0x000fc600000006ff */
[----:B------:R-:W-:-:S09]  /*26c0*/  ULEA UR4, UR5, UR7, 0x3 ;  /* 0x0000000705047291 */ /* 0x000fd2000f8e18ff */
[----:B------:R-:W2:Y:S02]  /*26d0*/  SYNCS.PHASECHK.TRANS64.TRYWAIT P0, [UR4], R3 ;  /* 0x00000003ff0075a7 */ /* 0x000ea40008001104 */
[----:B--2---:R-:W-:Y:S05]  /*26e0*/  @!P0 BRA `(.L_x_43) ;  /* 0x0000009000288947 */ /* 0x004fea0003800000 */
.L_x_137:
[----:B------:R-:W-:-:S04]  /*26f0*/  UIADD3 UR4, UPT, UPT, UR5, 0x1, URZ ;  /* 0x0000000105047890 */ /* 0x000fc8000fffe0ff */
[----:B------:R-:W-:-:S04]  /*2700*/  UISETP.NE.AND UP0, UPT, UR4, 0x3, UPT ;  /* 0x000000030400788c */ /* 0x000fc8000bf05270 */
[----:B------:R-:W-:Y:S02]  /*2710*/  USEL UR6, URZ, 0x1, UP0 ;  /* 0x00000001ff067887 */ /* 0x000fe40008000000 */
[----:B------:R-:W-:-:S04]  /*2720*/  USEL UR4, UR4, URZ, UP0 ;  /* 0x000000ff04047287 */ /* 0x000fc80008000000 */
[----:B------:R-:W-:Y:S01]  /*2730*/  ULEA UR5, UR4, UR7, 0x3 ;  /* 0x0000000704057291 */ /* 0x000fe2000f8e18ff */
[----:B------:R-:W-:-:S04]  /*2740*/  LOP3.LUT R12, R12, UR6, RZ, 0x3c, !PT ;  /* 0x000000060c0c7c12 */ /* 0x000fc8000f8e3cff */
[----:B-1----:R-:W-:-:S04]  /*2750*/  SHF.L.U32 R3, R12, 0x1f, RZ ;  /* 0x0000001f0c037819 */ /* 0x002fc800000006ff */
[----:B------:R-:W1:Y:S02]  /*2760*/  SYNCS.PHASECHK.TRANS64.TRYWAIT P0, [UR5], R3 ;  /* 0x00000003ff0075a7 */ /* 0x000e640008001105 */
[----:B-1----:R-:W-:Y:S05]  /*2770*/  @!P0 BRA `(.L_x_44) ;  /* 0x00000090001c8947 */ /* 0x002fea0003800000 */
.L_x_139:
[----:B------:R-:W-:-:S04]  /*2780*/  UIADD3 UR4, UPT, UPT, UR4, 0x1, URZ ;  /* 0x0000000104047890 */ /* 0x000fc8000fffe0ff */
[----:B------:R-:W-:-:S04]  /*2790*/  UISETP.NE.AND UP0, UPT, UR4, 0x3, UPT ;  /* 0x000000030400788c */ /* 0x000fc8000bf05270 */
[----:B------:R-:W-:Y:S02]  /*27a0*/  USEL UR5, URZ, 0x1, UP0 ;  /* 0x00000001ff057887 */ /* 0x000fe40008000000 */
[----:B------:R-:W-:-:S04]  /*27b0*/  USEL UR4, UR4, URZ, UP0 ;  /* 0x000000ff04047287 */ /* 0x000fc80008000000 */
[----:B------:R-:W-:Y:S01]  /*27c0*/  ULEA UR4, UR4, UR7, 0x3 ;  /* 0x0000000704047291 */ /* 0x000fe2000f8e18ff */
[----:B-1----:R-:W-:-:S04]  /*27d0*/  LOP3.LUT R3, R12, UR5, RZ, 0x3c, !PT ;  /* 0x000000050c037c12 */ /* 0x002fc8000f8e3cff */
[----:B------:R-:W-:Y:S01]  /*27e0*/  SHF.L.U32 R3, R3, 0x1f, RZ ;  /* 0x0000001f03037819 */ /* 0x000fe200000006ff */
[----:B------:R-:W-:-:S07]  /*27f0*/  IMAD.U32 R0, RZ, RZ, UR4 ;  /* 0x00000004ff007e24 */ /* 0x000fce000f8e00ff */
.L_x_45:
[----:B-1----:R1:W2:Y:S02]  /*2800*/  SYNCS.PHASECHK.TRANS64.TRYWAIT P0, [R0+URZ], R3 ;  /* 0x00000003000075a7 */ /* 0x0022a400080011ff */
[----:B--2---:R-:W-:Y:S05]  /*2810*/  @!P0 NANOSLEEP.SYNCS 0x989680 ;  /* 0x009896800000895d */ /* 0x004fea0003900000 */
[----:B------:R-:W2:Y:S02]  /*2820*/  @!P0 SYNCS.PHASECHK.TRANS64 P0, [R0+URZ], R3 ;  /* 0x00000003000085a7 */ /* 0x000ea400080010ff */
[----:B--2---:R-:W-:Y:S05]  /*2830*/  @P0 EXIT ;  /* 0x000000000000094d */ /* 0x004fea0003800000 */
[----:B------:R-:W-:Y:S05]  /*2840*/  BRA `(.L_x_45) ;  /* 0xfffffffc00ec7947 */ /* 0x000fea000383ffff */
.L_x_22:
[----:B------:R-:W1:Y:S02]  /*2850*/  S2UR UR4, SR_CgaCtaId ;  /* 0x00000000000479c3 */ /* 0x000e640000008800 */
[----:B-1----:R-:W-:-:S04]  /*2860*/  UISETP.NE.AND UP0, UPT, UR4, URZ, UPT ;  /* 0x000000ff0400728c */ /* 0x002fc8000bf05270 */
[----:B------:R-:W-:-:S09]  /*2870*/  UISETP.NE.OR UP0, UPT, UR17, 0x1, UP0 ;  /* 0x000000011100788c */ /* 0x000fd20008705670 */
[----:B------:R-:W-:Y:S05]  /*2880*/  BRA.U UP0, `(.L_x_46) ;  /* 0x00000005004c7547 */ /* 0x000fea000b800000 */
[----:B------:R-:W1:Y:S01]  /*2890*/  S2UR UR5, SR_CgaCtaId ;  /* 0x00000000000579c3 */ /* 0x000e620000008800 */
[----:B------:R-:W-:Y:S01]  /*28a0*/  UMOV UR4, 0x400 ;  /* 0x0000040000047882 */ /* 0x000fe20000000000 */
[----:B------:R-:W-:Y:S01]  /*28b0*/  ISETP.GE.U32.AND P2, PT, R0, 0x2, PT ;  /* 0x000000020000780c */ /* 0x000fe20003f46070 */
[----:B------:R-:W-:Y:S01]  /*28c0*/  IMAD.MOV.U32 R12, RZ, RZ, 0x1 ;  /* 0x00000001ff0c7424 */ /* 0x000fe200078e00ff */
[----:B------:R-:W-:Y:S02]  /*28d0*/  CS2R R10, SRZ ;  /* 0x00000000000a7805 */ /* 0x000fe4000001ff00 */
[----:B------:R-:W-:Y:S01]  /*28e0*/  CS2R R8, SRZ ;  /* 0x0000000000087805 */ /* 0x000fe2000001ff00 */
[----:B-1----:R-:W-:-:S03]  /*28f0*/  ULEA UR6, UR5, UR4, 0x18 ;  /* 0x0000000405067291 */ /* 0x002fc6000f8ec0ff */
[----:B------:R-:W-:-:S09]  /*2900*/  UMOV UR5, URZ ;  /* 0x000000ff00057c82 */ /* 0x000fd20008000000 */
.L_x_50:
[----:B------:R-:W-:Y:S02]  /*2910*/  LEA R2, R8, UR6, 0x3 ;  /* 0x0000000608027c11 */ /* 0x000fe4000f8e18ff */
[----:B------:R-:W-:-:S03]  /*2920*/  SHF.L.U32 R5, R9, 0x1f, RZ ;  /* 0x0000001f09057819 */ /* 0x000fc600000006ff */
[----:B------:R-:W-:Y:S01]  /*2930*/  VIADD R4, R2, 0xd0 ;  /* 0x000000d002047836 */ /* 0x000fe20000000000 */
[----:B------:R-:W1:Y:S02]  /*2940*/  SYNCS.PHASECHK.TRANS64.TRYWAIT P0, [R2+URZ+0xc0], R5 ;  /* 0x0000c005020075a7 */ /* 0x000e6400080011ff */
[----:B-1----:R-:W-:Y:S05]  /*2950*/  @!P0 BRA `(.L_x_47) ;  /* 0x0000008c00bc8947 */ /* 0x002fea0003800000 */
.L_x_140:
[----:B------:R-:W-:Y:S01]  /*2960*/  ULEA UR4, UR5, UR6, 0x3 ;  /* 0x0000000605047291 */ /* 0x000fe2000f8e18ff */
[----:B------:R-:W-:Y:S02]  /*2970*/  PRMT R4, RZ, 0x654, R4 ;  /* 0x00000654ff047816 */ /* 0x000fe40000000004 */
[----:B-1----:R-:W-:Y:S01]  /*2980*/  SHF.L.U32 R5, R12, 0x1f, RZ ;  /* 0x0000001f0c057819 */ /* 0x002fe200000006ff */
[----:B------:R-:W-:Y:S01]  /*2990*/  UIADD3 UR7, UPT, UPT, UR4, 0x80, URZ ;  /* 0x0000008004077890 */ /* 0x000fe2000fffe0ff */
[----:B------:R1:W-:Y:S05]  /*29a0*/  SYNCS.ARRIVE.TRANS64.RED.A1T0 RZ, [R4+URZ], RZ ;  /* 0x000000ff04ff79a7 */ /* 0x0003ea00081004ff */
[----:B------:R-:W-:Y:S01]  /*29b0*/  IMAD.U32 R7, RZ, RZ, UR7 ;  /* 0x00000007ff077e24 */ /* 0x000fe2000f8e00ff */
[----:B------:R-:W2:Y:S04]  /*29c0*/  SYNCS.PHASECHK.TRANS64.TRYWAIT P0, [UR4+0x90], R5 ;  /* 0x00009005ff0075a7 */ /* 0x000ea80008001104 */
[----:B------:R-:W-:Y:S01]  /*29d0*/  PRMT R6, R0, 0x654, R7 ;  /* 0x0000065400067816 */ /* 0x000fe20000000007 */
[----:B-1----:R-:W-:Y:S01]  /*29e0*/  @!P2 IMAD.MOV.U32 R4, RZ, RZ, 0x10 ;  /* 0x00000010ff04a424 */ /* 0x002fe200078e00ff */
[----:B--2---:R-:W-:Y:S06]  /*29f0*/  @!P0 BRA `(.L_x_48) ;  /* 0x0000008c00a88947 */ /* 0x004fec0003800000 */
.L_x_142:
[----:B------:R-:W-:Y:S01]  /*2a00*/  ULEA UR8, UR5, UR6, 0x4 ;  /* 0x0000000605087291 */ /* 0x000fe2000f8e20ff */
[----:B------:R-:W-:Y:S01]  /*2a10*/  SEL R3, R6, R3, !P2 ;  /* 0x0000000306037207 */ /* 0x000fe20005000000 */
[----:B------:R-:W-:Y:S01]  /*2a20*/  UIADD3 UR9, UPT, UPT, UR4, 0x80, URZ ;  /* 0x0000008004097890 */ /* 0x000fe2000fffe0ff */
[----:B-1----:R-:W-:Y:S01]  /*2a30*/  LEA R2, R11, UR6, 0x3 ;  /* 0x000000060b027c11 */ /* 0x002fe2000f8e18ff */
[----:B------:R-:W-:Y:S01]  /*2a40*/  UIADD3 UR8, UPT, UPT, UR8, 0xf0, URZ ;  /* 0x000000f008087890 */ /* 0x000fe2000fffe0ff */
[----:B------:R-:W-:Y:S01]  /*2a50*/  SHF.L.U32 R5, R10, 0x1f, RZ ;  /* 0x0000001f0a057819 */ /* 0x000fe200000006ff */
[----:B------:R1:W-:Y:S01]  /*2a60*/  @!P2 SYNCS.ARRIVE.TRANS64.RED RZ, [R3+URZ], R4 ;  /* 0x0000000403ffa9a7 */ /* 0x0003e200080004ff */
[----:B------:R-:W-:Y:S01]  /*2a70*/  UIADD3 UR4, UPT, UPT, UR5, 0x1, URZ ;  /* 0x0000000105047890 */ /* 0x000fe2000fffe0ff */
[----:B------:R-:W-:-:S03]  /*2a80*/  VIADD R8, R8, 0x1 ;  /* 0x0000000108087836 */ /* 0x000fc60000000000 */
[----:B------:R-:W-:Y:S02]  /*2a90*/  UISETP.NE.AND UP0, UPT, UR4, 0x2, UPT ;  /* 0x000000020400788c */ /* 0x000fe4000bf05270 */
[----:B------:R-:W-:Y:S06]  /*2aa0*/  UGETNEXTWORKID.BROADCAST [UR8], [UR9] ;  /* 0x00000000080073ca */ /* 0x000fec0008000100 */
[----:B------:R-:W-:Y:S01]  /*2ab0*/  USEL UR7, URZ, 0x1, UP0 ;  /* 0x00000001ff077887 */ /* 0x000fe20008000000 */
[----:B------:R-:W-:Y:S01]  /*2ac0*/  ISETP.NE.AND P0, PT, R8, 0x2, PT ;  /* 0x000000020800780c */ /* 0x000fe20003f05270 */
[----:B------:R-:W-:Y:S01]  /*2ad0*/  USEL UR5, UR4, URZ, UP0 ;  /* 0x000000ff04057287 */ /* 0x000fe20008000000 */
[----:B------:R-:W2:Y:S03]  /*2ae0*/  SYNCS.PHASECHK.TRANS64.TRYWAIT P1, [R2+URZ+0x80], R5 ;  /* 0x00008005020075a7 */ /* 0x000ea600080211ff */
[----:B------:R-:W-:Y:S01]  /*2af0*/  LOP3.LUT R12, R12, UR7, RZ, 0x3c, !PT ;  /* 0x000000070c0c7c12 */ /* 0x000fe2000f8e3cff */
[----:B-12---:R-:W-:Y:S07]  /*2b00*/  @!P1 BRA `(.L_x_49) ;  /* 0x0000008c007c9947 */ /* 0x006fee0003800000 */
.L_x_143:
[C---:B------:R-:W-:Y:S01]  /*2b10*/  LEA R4, R11.reuse, UR6, 0x4 ;  /* 0x000000060b047c11 */ /* 0x040fe2000f8e20ff */
[----:B-1----:R-:W-:Y:S01]  /*2b20*/  VIADD R2, R2, 0x90 ;  /* 0x0000009002027836 */ /* 0x002fe20000000000 */
[----:B------:R-:W-:Y:S01]  /*2b30*/  SEL R8, R8, RZ, P0 ;  /* 0x000000ff08087207 */ /* 0x000fe20000000000 */
[----:B------:R-:W-:-:S03]  /*2b40*/  VIADD R11, R11, 0x1 ;  /* 0x000000010b0b7836 */ /* 0x000fc60000000000 */
[----:B------:R-:W1:Y:S01]  /*2b50*/  LDS.128 R4, [R4+0xf0] ;  /* 0x0000f00004047984 */ /* 0x000e620000000c00 */
[----:B------:R-:W-:Y:S02]  /*2b60*/  PRMT R2, RZ, 0x654, R2 ;  /* 0x00000654ff027816 */ /* 0x000fe40000000002 */
[C---:B------:R-:W-:Y:S01]  /*2b70*/  ISETP.NE.AND P1, PT, R11.reuse, 0x2, PT ;  /* 0x000000020b00780c */ /* 0x040fe20003f25270 */
[----:B------:R-:W-:Y:S01]  /*2b80*/  @!PT LDS RZ, [RZ] ;  /* 0x00000000fffff984 */ /* 0x000fe20000000800 */
[----:B------:R-:W-:Y:S01]  /*2b90*/  @!PT LDS RZ, [RZ] ;  /* 0x00000000fffff984 */ /* 0x000fe20000000800 */
[----:B------:R-:W-:Y:S01]  /*2ba0*/  @!PT LDS RZ, [RZ] ;  /* 0x00000000fffff984 */ /* 0x000fe20000000800 */
[----:B------:R-:W-:Y:S01]  /*2bb0*/  @!PT LDS RZ, [RZ] ;  /* 0x00000000fffff984 */ /* 0x000fe20000000800 */
[----:B------:R2:W-:Y:S06]  /*2bc0*/  MEMBAR.ALL.CTA ;  /* 0x0000000000007992 */ /* 0x0005ec0000008000 */
[----:B--2---:R-:W2:Y:S01]  /*2bd0*/  FENCE.VIEW.ASYNC.S ;  /* 0x00000000000073c6 */ /* 0x004ea20000000000 */
[----:B------:R-:W-:Y:S01]  /*2be0*/  SEL R11, R11, RZ, P1 ;  /* 0x000000ff0b0b7207 */ /* 0x000fe20000800000 */
[----:B--2---:R2:W-:Y:S01]  /*2bf0*/  SYNCS.ARRIVE.TRANS64.RED.A1T0 RZ, [R2+URZ], RZ ;  /* 0x000000ff02ff79a7 */ /* 0x0045e200081004ff */
[----:B-1----:R-:W-:-:S02]  /*2c00*/  LOP3.LUT P3, RZ, R6, 0x1, RZ, 0xc0, !PT ;  /* 0x0000000106ff7812 */ /* 0x002fc4000786c0ff */
[----:B------:R-:W-:-:S04]  /*2c10*/  SEL R5, RZ, 0x1, P1 ;  /* 0x00000001ff057807 */ /* 0x000fc80000800000 */
[----:B------:R-:W-:Y:S02]  /*2c20*/  LOP3.LUT R10, R10, R5, RZ, 0x3c, !PT ;  /* 0x000000050a0a7212 */ /* 0x000fe400078e3cff */
[----:B--2---:R-:W-:-:S04]  /*2c30*/  SEL R2, RZ, 0x1, P0 ;  /* 0x00000001ff027807 */ /* 0x004fc80000000000 */
[----:B------:R-:W-:Y:S01]  /*2c40*/  LOP3.LUT R9, R9, R2, RZ, 0x3c, !PT ;  /* 0x0000000209097212 */ /* 0x000fe200078e3cff */
[----:B------:R-:W-:Y:S06]  /*2c50*/  @P3 BRA `(.L_x_50) ;  /* 0xfffffffc002c3947 */ /* 0x000fec000383ffff */
[----:B------:R-:W-:Y:S01]  /*2c60*/  ULEA UR4, UR5, UR6, 0x3 ;  /* 0x0000000605047291 */ /* 0x000fe2000f8e18ff */
[----:B------:R-:W-:-:S08]  /*2c70*/  SHF.L.U32 R3, R12, 0x1f, RZ ;  /* 0x0000001f0c037819 */ /* 0x000fd000000006ff */
[----:B------:R-:W1:Y:S02]  /*2c80*/  SYNCS.PHASECHK.TRANS64 P0, [UR4+0x90], R3 ;  /* 0x00009003ff0075a7 */ /* 0x000e640008001004 */
[----:B-1----:R-:W-:Y:S05]  /*2c90*/  @P0 BRA `(.L_x_51) ;  /* 0x0000000000080947 */ /* 0x002fea0003800000 */
[----:B------:R-:W1:Y:S02]  /*2ca0*/  SYNCS.PHASECHK.TRANS64.TRYWAIT P0, [UR4+0x90], R3 ;  /* 0x00009003ff0075a7 */ /* 0x000e640008001104 */
[----:B-1----:R-:W-:Y:S05]  /*2cb0*/  @!P0 BRA `(.L_x_52) ;  /* 0x0000008c00248947 */ /* 0x002fea0003800000 */
.L_x_51:
[----:B------:R-:W-:-:S04]  /*2cc0*/  UIADD3 UR7, UPT, UPT, UR5, 0x1, URZ ;  /* 0x0000000105077890 */ /* 0x000fc8000fffe0ff */
[----:B------:R-:W-:-:S04]  /*2cd0*/  UISETP.NE.AND UP0, UPT, UR7, 0x2, UPT ;  /* 0x000000020700788c */ /* 0x000fc8000bf05270 */
[----:B------:R-:W-:Y:S02]  /*2ce0*/  USEL UR8, URZ, 0x1, UP0 ;  /* 0x00000001ff087887 */ /* 0x000fe40008000000 */
[----:B------:R-:W-:-:S04]  /*2cf0*/  USEL UR7, UR7, URZ, UP0 ;  /* 0x000000ff07077287 */ /* 0x000fc80008000000 */
[----:B------:R-:W-:Y:S01]  /*2d00*/  ULEA UR7, UR7, UR6, 0x3 ;  /* 0x0000000607077291 */ /* 0x000fe2000f8e18ff */
[----:B-1----:R-:W-:-:S04]  /*2d10*/  LOP3.LUT R3, R12, UR8, RZ, 0x3c, !PT ;  /* 0x000000080c037c12 */ /* 0x002fc8000f8e3cff */
[----:B------:R-:W-:-:S04]  /*2d20*/  SHF.L.U32 R0, R3, 0x1f, RZ ;  /* 0x0000001f03007819 */ /* 0x000fc800000006ff */
[----:B------:R-:W1:Y:S02]  /*2d30*/  SYNCS.PHASECHK.TRANS64 P0, [UR7+0x90], R0 ;  /* 0x00009000ff0075a7 */ /* 0x000e640008001007 */
[----:B-1----:R-:W-:Y:S05]  /*2d40*/  @P0 EXIT ;  /* 0x000000000000094d */ /* 0x002fea0003800000 */
[----:B------:R-:W-:Y:S02]  /*2d50*/  SHF.L.U32 R3, R3, 0x1f, RZ ;  /* 0x0000001f03037819 */ /* 0x000fe400000006ff */
[----:B------:R-:W-:-:S07]  /*2d60*/  MOV R0, UR7 ;  /* 0x0000000700007c02 */ /* 0x000fce0008000f00 */
.L_x_53:
[----:B-1----:R1:W2:Y:S02]  /*2d70*/  SYNCS.PHASECHK.TRANS64.TRYWAIT P0, [R0+URZ+0x90], R3 ;  /* 0x00009003000075a7 */ /* 0x0022a400080011ff */
[----:B--2---:R-:W-:Y:S05]  /*2d80*/  @!P0 NANOSLEEP.SYNCS 0x989680 ;  /* 0x009896800000895d */ /* 0x004fea0003900000 */
[----:B------:R-:W2:Y:S02]  /*2d90*/  @!P0 SYNCS.PHASECHK.TRANS64 P0, [R0+URZ+0x90], R3 ;  /* 0x00009003000085a7 */ /* 0x000ea400080010ff */
[----:B--2---:R-:W-:Y:S05]  /*2da0*/  @P0 EXIT ;  /* 0x000000000000094d */ /* 0x004fea0003800000 */
[----:B------:R-:W-:Y:S05]  /*2db0*/  BRA `(.L_x_53) ;  /* 0xfffffffc00ec7947 */ /* 0x000fea000383ffff */
.L_x_46:
[----:B------:R-:W-:Y:S05]  /*2dc0*/  BRA.U UP4, `(.L_x_54) ;  /* 0x0000000d04787547 */ /* 0x000fea000b800000 */
[----:B------:R-:W1:Y:S01]  /*2dd0*/  S2UR UR7, SR_CgaCtaId ;  /* 0x00000000000779c3 */ /* 0x000e620000008800 */
[----:B------:R-:W-:Y:S01]  /*2de0*/  UMOV UR4, 0x40 ;  /* 0x0000004000047882 */ /* 0x000fe20000000000 */
[----:B------:R-:W-:Y:S01]  /*2df0*/  NOP ;  /* 0x0000000000007918 */ /* 0x000fe20000000000 */
[----:B------:R-:W-:Y:S01]  /*2e00*/  UMOV UR6, 0x400 ;  /* 0x0000040000067882 */ /* 0x000fe20000000000 */
[----:B-1----:R-:W-:Y:S02]  /*2e10*/  ULEA UR5, UR7, UR4, 0x18 ;  /* 0x0000000407057291 */ /* 0x002fe4000f8ec0ff */
[----:B------:R-:W-:-:S07]  /*2e20*/  ULEA UR6, UR7, UR6, 0x18 ;  /* 0x0000000607067291 */ /* 0x000fce000f8ec0ff */
[----:B------:R-:W1:Y:S02]  /*2e30*/  LDS.U8 R0, [UR5+0x1c] ;  /* 0x00001c05ff007984 */ /* 0x000e640008000000 */
[----:B-1----:R-:W-:-:S13]  /*2e40*/  ISETP.NE.AND P0, PT, R0, RZ, PT ;  /* 0x000000ff0000720c */ /* 0x002fda0003f05270 */
[----:B------:R-:W-:Y:S05]  /*2e50*/  @P0 BRA `(.L_x_55) ;  /* 0x0000000000580947 */ /* 0x000fea0003800000 */
[----:B------:R-:W-:-:S13]  /*2e60*/  ELECT P0, URZ, PT ;  /* 0x0000000000ff782f */ /* 0x000fda0003800000 */
[----:B------:R-:W-:Y:S05]  /*2e70*/  @!P0 BRA `(.L_x_56) ;  /* 0x0000000000608947 */ /* 0x000fea0003800000 */
[----:B------:R-:W-:Y:S01]  /*2e80*/  UMOV UR4, 0x10 ;  /* 0x0000001000047882 */ /* 0x000fe20000000000 */
[----:B------:R-:W-:Y:S01]  /*2e90*/  HFMA2 R0, -RZ, RZ, 0, 5.9604644775390625e-08 ;  /* 0x00000001ff007431 */ /* 0x000fe200000001ff */
[----:B------:R-:W-:-:S03]  /*2ea0*/  MOV R3, 0xffff ;  /* 0x0000ffff00037802 */ /* 0x000fc60000000f00 */
[----:B------:R-:W-:Y:S04]  /*2eb0*/  DEPBAR.LE SB1, 0x36 ;  /* 0x00009d800000791a */ /* 0x000fe80000000000 */
[----:B------:R-:W1:Y:S02]  /*2ec0*/  UTCATOMSWS.FIND_AND_SET.ALIGN UP0, UR4, UR4 ;  /* 0x00000004000475e3 */ /* 0x000e640008000800 */
[----:B-1----:R-:W-:Y:S01]  /*2ed0*/  MOV R4, UR4 ;  /* 0x0000000400047c02 */ /* 0x002fe20008000f00 */
[----:B------:R-:W-:Y:S06]  /*2ee0*/  BRA.U UP0, `(.L_x_57) ;  /* 0x0000000100187547 */ /* 0x000fec000b800000 */
.L_x_58:
[----:B------:R-:W-:Y:S05]  /*2ef0*/  NANOSLEEP 0x64 ;  /* 0x000000640000795d */ /* 0x000fea0003800000 */
[----:B------:R-:W-:-:S05]  /*2f00*/  UMOV UR4, 0x10 ;  /* 0x0000001000047882 */ /* 0x000fca0000000000 */
[----:B------:R-:W-:Y:S04]  /*2f10*/  DEPBAR.LE SB1, 0x36 ;  /* 0x00009d800000791a */ /* 0x000fe80000000000 */
[----:B------:R-:W1:Y:S02]  /*2f20*/  UTCATOMSWS.FIND_AND_SET.ALIGN UP0, UR4, UR4 ;  /* 0x00000004000475e3 */ /* 0x000e640008000800 */
[----:B-1----:R-:W-:Y:S01]  /*2f30*/  MOV R4, UR4 ;  /* 0x0000000400047c02 */ /* 0x002fe20008000f00 */
[----:B------:R-:W-:Y:S05]  /*2f40*/  BRA.U !UP0, `(.L_x_58) ;  /* 0xfffffffd08e87547 */ /* 0x000fea000b83ffff */
.L_x_57:
[-C--:B------:R-:W-:Y:S02]  /*2f50*/  SHF.L.U32 R3, R3, R4.reuse, RZ ;  /* 0x0000000403037219 */ /* 0x080fe400000006ff */
[----:B------:R-:W-:Y:S01]  /*2f60*/  SHF.L.U32 R0, R0, R4, RZ ;  /* 0x0000000400007219 */ /* 0x000fe200000006ff */
[----:B------:R-:W-:Y:S02]  /*2f70*/  IMAD.SHL.U32 R4, R4, 0x20, RZ ;  /* 0x0000002004047824 */ /* 0x000fe400078e00ff */
[----:B------:R1:W-:Y:S04]  /*2f80*/  ATOMS.OR RZ, [UR5+0x14], R3 ;  /* 0x00001403ffff798c */ /* 0x0003e8000b000005 */
[----:B------:R1:W-:Y:S04]  /*2f90*/  ATOMS.OR RZ, [UR5+0x18], R0 ;  /* 0x00001800ffff798c */ /* 0x0003e8000b000005 */
[----:B------:R1:W-:Y:S01]  /*2fa0*/  STS [UR6+0x110], R4 ;  /* 0x00011004ff007988 */ /* 0x0003e20008000806 */
[----:B------:R-:W-:Y:S05]  /*2fb0*/  BRA `(.L_x_56) ;  /* 0x0000000000107947 */ /* 0x000fea0003800000 */
.L_x_55:
[----:B------:R-:W-:Y:S02]  /*2fc0*/  MOV R0, 0xffffffff ;  /* 0xffffffff00007802 */ /* 0x000fe40000000f00 */
[----:B------:R-:W-:-:S03]  /*2fd0*/  MOV R4, 0x3000 ;  /* 0x0000300000047802 */ /* 0x000fc60000000f00 */
[----:B------:R1:W-:Y:S04]  /*2fe0*/  STS [UR6+0x110], R0 ;  /* 0x00011000ff007988 */ /* 0x0003e80008000806 */
[----:B-1---5:R-:W-:Y:S05]  /*2ff0*/  CALL.REL.NOINC `($__internal_1_$__cuda_sm10x_tcgen05_guardrail_trap_phase_invalid_during_alloc) ;  /* 0x0000009000387944 */ /* 0x022fea0003c00000 */
.L_x_56:
[----:B------:R-:W-:Y:S05]  /*3000*/  WARPSYNC.ALL ;  /* 0x0000000000007948 */ /* 0x000fea0003800000 */
[----:B------:R-:W2:Y:S01]  /*3010*/  S2UR UR4, SR_CgaCtaId ;  /* 0x00000000000479c3 */ /* 0x000ea20000008800 */
[----:B------:R-:W-:Y:S01]  /*3020*/  UMOV UR26, 0x400 ;  /* 0x00000400001a7882 */ /* 0x000fe20000000000 */
[----:B------:R-:W-:-:S06]  /*3030*/  NOP ;  /* 0x0000000000007918 */ /* 0x000fcc0000000000 */
[----:B------:R-:W-:Y:S06]  /*3040*/  BAR.ARV 0x6, 0xa0 ;  /* 0x0182800000007b1d */ /* 0x000fec0000002000 */
[----:B------:R-:W3:Y:S01]  /*3050*/  LDCU UR5, c[0x0][0x38c] ;  /* 0x00007180ff0577ac */ /* 0x000ee20008000800 */
[----:B------:R-:W-:Y:S01]  /*3060*/  LOP3.LUT R2, R2, 0xffff, RZ, 0xc0, !PT ;  /* 0x0000ffff02027812 */ /* 0x000fe200078ec0ff */
[----:B------:R-:W-:Y:S01]  /*3070*/  IMAD.MOV.U32 R11, RZ, RZ, 0x1 ;  /* 0x00000001ff0b7424 */ /* 0x000fe200078e00ff */
[----:B------:R-:W-:Y:S01]  /*3080*/  CS2R R8, SRZ ;  /* 0x0000000000087805 */ /* 0x000fe2000001ff00 */
[----:B------:R-:W4:Y:S01]  /*3090*/  LDCU UR7, c[0x0][0x38c] ;  /* 0x00007180ff0777ac */ /* 0x000f220008000800 */
[----:B------:R-:W-:Y:S01]  /*30a0*/  R2UR UR27, R2 ;  /* 0x00000000021b72ca */ /* 0x000fe200000e0000 */
[----:B------:R-:W-:Y:S01]  /*30b0*/  IMAD.MOV.U32 R10, RZ, RZ, RZ ;  /* 0x000000ffff0a7224 */ /* 0x000fe200078e00ff */
[----:B------:R-:W-:Y:S01]  /*30c0*/  UMOV UR31, URZ ;  /* 0x000000ff001f7c82 */ /* 0x000fe20008000000 */
[----:B------:R-:W-:Y:S01]  /*30d0*/  UMOV UR22, URZ ;  /* 0x000000ff00167c82 */ /* 0x000fe20008000000 */
[----:B--2---:R-:W-:Y:S01]  /*30e0*/  ULEA UR26, UR4, UR26, 0x18 ;  /* 0x0000001a041a7291 */ /* 0x004fe2000f8ec0ff */
[----:B------:R-:W-:Y:S01]  /*30f0*/  UMOV UR38, 0x0 ;  /* 0x0000000000267882 */ /* 0x000fe20000000000 */
[----:B------:R-:W-:-:S02]  /*3100*/  UMOV UR39, 0x8400010 ;  /* 0x0840001000277882 */ /* 0x000fc40000000000 */
[----:B------:R-:W-:Y:S02]  /*3110*/  UIADD3 UR4, UPT, UPT, UR26, 0xc400, URZ ;  /* 0x0000c4001a047890 */ /* 0x000fe4000fffe0ff */
[----:B------:R-:W-:Y:S02]  /*3120*/  UIADD3 UR6, UPT, UPT, UR26, 0x18400, URZ ;  /* 0x000184001a067890 */ /* 0x000fe4000fffe0ff */
[----:B---3--:R-:W-:Y:S01]  /*3130*/  UIADD3 UR5, UPT, UPT, UR5, 0x7f, URZ ;  /* 0x0000007f05057890 */ /* 0x008fe2000fffe0ff */
[----:B-1----:R-:W1:Y:S01]  /*3140*/  LDS R0, [UR26+0x110] ;  /* 0x0001101aff007984 */ /* 0x002e620008000800 */
[----:B------:R-:W-:Y:S01]  /*3150*/  UMOV UR36, 0x0 ;  /* 0x0000000000247882 */ /* 0x000fe20000000000 */
[----:B------:R-:W-:Y:S01]  /*3160*/  UMOV UR37, 0x8400010 ;  /* 0x0840001000257882 */ /* 0x000fe20000000000 */
[----:B------:R-:W-:Y:S02]  /*3170*/  USHF.R.S32.HI UR40, URZ, 0x1f, UR5 ;  /* 0x0000001fff287899 */ /* 0x000fe40008011405 */
[----:B----4-:R-:W-:-:S02]  /*3180*/  UISETP.GE.AND UP4, UPT, UR7, 0x1, UPT ;  /* 0x000000010700788c */ /* 0x010fc4000bf86270 */
[----:B------:R-:W-:Y:S02]  /*3190*/  ULEA.HI UR40, UR40, UR5, URZ, 0x7 ;  /* 0x0000000528287291 */ /* 0x000fe4000f8f38ff */
[----:B------:R-:W-:Y:S02]  /*31a0*/  USHF.R.U32.HI UR5, URZ, 0x4, UR4 ;  /* 0x00000004ff057899 */ /* 0x000fe40008011604 */
[----:B------:R-:W-:Y:S02]  /*31b0*/  USHF.R.S32.HI UR40, URZ, 0x7, UR40 ;  /* 0x00000007ff287899 */ /* 0x000fe40008011428 */
[----:B------:R-:W-:Y:S02]  /*31c0*/  USHF.R.U32.HI UR4, URZ, 0x4, UR6 ;  /* 0x00000004ff047899 */ /* 0x000fe40008011606 */
[----:B------:R-:W-:Y:S02]  /*31d0*/  UISETP.LT.AND UP0, UPT, UR40, 0x1, UPT ;  /* 0x000000012800788c */ /* 0x000fe4000bf01270 */
[----:B------:R-:W-:-:S02]  /*31e0*/  ULOP3.LUT UR5, UR5, 0x3fff, URZ, 0xc0, !UPT ;  /* 0x00003fff05057892 */ /* 0x000fc4000f8ec0ff */
[----:B------:R-:W-:Y:S02]  /*31f0*/  ULOP3.LUT UR4, UR4, 0x3fff, URZ, 0xc0, !UPT ;  /* 0x00003fff04047892 */ /* 0x000fe4000f8ec0ff */
[----:B------:R-:W-:Y:S02]  /*3200*/  USEL UR41, UR40, 0x1, !UP0 ;  /* 0x0000000128297887 */ /* 0x000fe4000c000000 */
[----:B------:R-:W-:Y:S02]  /*3210*/  ULOP3.LUT UR28, UR5, 0x10000, URZ, 0xfc, !UPT ;  /* 0x00010000051c7892 */ /* 0x000fe4000f8efcff */
[----:B------:R-:W-:Y:S02]  /*3220*/  ULOP3.LUT UR29, UR4, 0x10000, URZ, 0xfc, !UPT ;  /* 0x00010000041d7892 */ /* 0x000fe4000f8efcff */
[----:B------:R-:W-:Y:S01]  /*3230*/  UIADD3 UR41, UPT, UPT, -UR41, URZ, URZ ;  /* 0x000000ff29297290 */ /* 0x000fe2000fffe1ff */
[----:B------:R-:W-:Y:S01]  /*3240*/  UMOV UR34, 0x0 ;  /* 0x0000000000227882 */ /* 0x000fe20000000000 */
[----:B------:R-:W-:Y:S01]  /*3250*/  UMOV UR35, 0x8400010 ;  /* 0x0840001000237882 */ /* 0x000fe20000000000 */
[----:B------:R-:W-:Y:S01]  /*3260*/  UMOV UR32, 0x0 ;  /* 0x0000000000207882 */ /* 0x000fe20000000000 */
[----:B------:R-:W-:Y:S01]  /*3270*/  UMOV UR33, 0x8400010 ;  /* 0x0840001000217882 */ /* 0x000fe20000000000 */
[----:B-1----:R-:W-:-:S15]  /*3280*/  R2UR UR42, R0 ;  /* 0x00000000002a72ca */ /* 0x002fde00000e0000 */
.L_x_65:
[----:B------:R-:W-:Y:S02]  /*3290*/  LEA R0, R10, UR26, 0x3 ;  /* 0x0000001a0a007c11 */ /* 0x000fe4000f8e18ff */
[----:B------:R-:W-:Y:S02]  /*32a0*/  SHF.L.U32 R5, R9, 0x1f, RZ ;  /* 0x0000001f09057819 */ /* 0x000fe400000006ff */
[----:B------:R-:W-:Y:S01]  /*32b0*/  PLOP3.LUT P0, PT, PT, PT, UP4, 0x80, 0x8 ;  /* 0x000000000008781c */ /* 0x000fe20003f0f048 */
[----:B------:R-:W-:Y:S01]  /*32c0*/  VIADD R3, R0, 0x90 ;  /* 0x0000009000037836 */ /* 0x000fe20000000000 */
[----:B-1----:R-:W1:Y:S02]  /*32d0*/  SYNCS.PHASECHK.TRANS64.TRYWAIT P1, [R0+URZ+0x80], R5 ;  /* 0x00008005000075a7 */ /* 0x002e6400080211ff */
[----:B-1-3--:R-:W-:Y:S09]  /*32e0*/  @!P1 BRA `(.L_x_59) ;  /* 0x0000008400b09947 */ /* 0x00aff20003800000 */
.L_x_145:
[----:B------:R-:W-:Y:S01]  /*32f0*/  LEA R4, R10, UR26, 0x4 ;  /* 0x0000001a0a047c11 */ /* 0x000fe2000f8e20ff */
[----:B------:R-:W-:Y:S01]  /*3300*/  @UP4 ULEA UR4, UR22, UR26, 0x3 ;  /* 0x0000001a16044291 */ /* 0x000fe2000f8e18ff */
[----:B------:R-:W-:Y:S01]  /*3310*/  PLOP3.LUT P2, PT, PT, PT, PT, 0x80, 0x8 ;  /* 0x000000000008781c */ /* 0x000fe20003f4f070 */
[----:B------:R-:W-:Y:S01]  /*3320*/  ULEA UR30, UR31, UR26, 0x3 ;  /* 0x0000001a1f1e7291 */ /* 0x000fe2000f8e18ff */
[----:B------:R-:W-:Y:S01]  /*3330*/  PRMT R3, RZ, 0x654, R3 ;  /* 0x00000654ff037816 */ /* 0x000fe20000000003 */
[----:B------:R-:W-:Y:S01]  /*3340*/  ULEA UR11, UR31, UR42, 0x8 ;  /* 0x0000002a1f0b7291 */ /* 0x000fe2000f8e40ff */
[----:B-1----:R-:W1:Y:S01]  /*3350*/  LDS.128 R4, [R4+0xf0] ;  /* 0x0000f00004047984 */ /* 0x002e620000000c00 */
[----:B------:R-:W-:Y:S02]  /*3360*/  @P0 SHF.L.U32 R2, R8, 0x1f, RZ ;  /* 0x0000001f08020819 */ /* 0x000fe400000006ff */
[----:B------:R-:W-:Y:S01]  /*3370*/  SHF.L.U32 R0, R11, 0x1f, RZ ;  /* 0x0000001f0b007819 */ /* 0x000fe200000006ff */
[----:B------:R-:W-:Y:S01]  /*3380*/  @!PT LDS RZ, [RZ] ;  /* 0x00000000fffff984 */ /* 0x000fe20000000800 */
[----:B------:R-:W-:Y:S01]  /*3390*/  @!PT LDS RZ, [RZ] ;  /* 0x00000000fffff984 */ /* 0x000fe20000000800 */
[----:B------:R-:W-:Y:S01]  /*33a0*/  @!PT LDS RZ, [RZ] ;  /* 0x00000000fffff984 */ /* 0x000fe20000000800 */
[----:B------:R-:W-:Y:S01]  /*33b0*/  @!PT LDS RZ, [RZ] ;  /* 0x00000000fffff984 */ /* 0x000fe20000000800 */
[----:B------:R2:W-:Y:S06]  /*33c0*/  MEMBAR.ALL.CTA ;  /* 0x0000000000007992 */ /* 0x0005ec0000008000 */
[----:B--2---:R-:W2:Y:S02]  /*33d0*/  FENCE.VIEW.ASYNC.S ;  /* 0x00000000000073c6 */ /* 0x004ea40000000000 */
[----:B--2---:R2:W-:Y:S01]  /*33e0*/  SYNCS.ARRIVE.TRANS64.RED.A1T0 RZ, [R3+URZ], RZ ;  /* 0x000000ff03ff79a7 */ /* 0x0045e200081004ff */
[----:B------:R2:W3:Y:S01]  /*33f0*/  @P0 SYNCS.PHASECHK.TRANS64.TRYWAIT P2, [UR4], R2 ;  /* 0x00000002ff0005a7 */ /* 0x0004e20008041104 */
[----:B-1----:R-:W-:Y:S01]  /*3400*/  LOP3.LUT P1, RZ, R6, 0x1, RZ, 0xc0, !PT ;  /* 0x0000000106ff7812 */ /* 0x002fe2000782c0ff */
[----:B------:R-:W1:Y:S02]  /*3410*/  SYNCS.PHASECHK.TRANS64.TRYWAIT P0, [UR30+0xb0], R0 ;  /* 0x0000b000ff0075a7 */ /* 0x000e64000800111e */
[----:B-123--:R-:W-:Y:S10]  /*3420*/  @!P0 BRA `(.L_x_60) ;  /* 0x0000008400748947 */ /* 0x00eff40003800000 */
.L_x_147:
[----:B------:R-:W-:Y:S01]  /*3430*/  IADD3 R10, PT, PT, R10, 0x1, RZ ;  /* 0x000000010a0a7810 */ /* 0x000fe20007ffe0ff */
[----:B------:R-:W-:Y:S06]  /*3440*/  BRA.U !UP4, `(.L_x_61) ;  /* 0x000000010cc07547 */ /* 0x000fec000b800000 */
[----:B------:R-:W-:Y:S01]  /*3450*/  UPLOP3.LUT UP2, UPT, UPT, UPT, UPT, 0x40, 0x4 ;  /* 0x000000000004789c */ /* 0x000fe20003f4e870 */
[----:B------:R-:W-:Y:S01]  /*3460*/  UMOV UR24, UR41 ;  /* 0x0000002900187c82 */ /* 0x000fe20008000000 */
[----:B------:R-:W-:Y:S01]  /*3470*/  UMOV UR23, UR40 ;  /* 0x0000002800177c82 */ /* 0x000fe20008000000 */
[----:B------:R-:W-:-:S08]  /*3480*/  UMOV UR10, UR22 ;  /* 0x00000016000a7c82 */ /* 0x000fd00008000000 */
.L_x_64:
[----:B------:R-:W-:Y:S02]  /*3490*/  UIADD3 UR24, UPT, UPT, UR24, 0x1, URZ ;  /* 0x0000000118187890 */ /* 0x000fe4000fffe0ff */
[----:B--2---:R-:W-:Y:S02]  /*34a0*/  ULEA UR5, UR10, UR26, 0x3 ;  /* 0x0000001a0a057291 */ /* 0x004fe4000f8e18ff */
[----:B------:R-:W-:Y:S01]  /*34b0*/  UISETP.NE.AND UP3, UPT, UR24, URZ, UPT ;  /* 0x000000ff1800728c */ /* 0x000fe2000bf65270 */
[----:B---3--:R-:W-:Y:S10]  /*34c0*/  @P2 BRA `(.L_x_62) ;  /* 0x00000000000c2947 */ /* 0x008ff40003800000 */
[----:B-1----:R-:W-:Y:S04]  /*34d0*/  SHF.L.U32 R3, R8, 0x1f, RZ ;  /* 0x0000001f08037819 */ /* 0x002fe800000006ff */
[----:B------:R-:W1:Y:S02]  /*34e0*/  SYNCS.PHASECHK.TRANS64.TRYWAIT P0, [UR5], R3 ;  /* 0x00000003ff0075a7 */ /* 0x000e640008001105 */
[----:B-1----:R-:W-:Y:S05]  /*34f0*/  @!P0 BRA `(.L_x_63) ;  /* 0x0000008400588947 */ /* 0x002fea0003800000 */
.L_x_62:
[----:B------:R-:W-:Y:S01]  /*3500*/  UISETP.NE.AND UP0, UPT, UR23, 0x1, UPT ;  /* 0x000000011700788c */ /* 0x000fe2000bf05270 */
[----:B------:R-:W-:Y:S01]  /*3510*/  PLOP3.LUT P2, PT, PT, PT, PT, 0x80, 0x8 ;  /* 0x000000000008781c */ /* 0x000fe20003f4f070 */
[----:B------:R-:W-:Y:S02]  /*3520*/  UIADD3 UR4, UPT, UPT, UR10, 0x1, URZ ;  /* 0x000000010a047890 */ /* 0x000fe4000fffe0ff */
[----:B------:R-:W-:Y:S02]  /*3530*/  UIADD3 UR25, UPT, UPT, UR5, 0x18, URZ ;  /* 0x0000001805197890 */ /* 0x000fe4000fffe0ff */
[----:B------:R-:W-:Y:S01]  /*3540*/  UISETP.NE.AND UP1, UPT, UR4, 0x3, UPT ;  /* 0x000000030400788c */ /* 0x000fe2000bf25270 */
[----:B------:R-:W-:Y:S01]  /*3550*/  PLOP3.LUT P0, PT, PT, PT, UP0, 0x80, 0x8 ;  /* 0x000000000008781c */ /* 0x000fe20003f0f008 */
[----:B------:R-:W-:Y:S02]  /*3560*/  UIADD3 UR23, UPT, UPT, UR23, -0x1, URZ ;  /* 0xffffffff17177890 */ /* 0x000fe4000fffe0ff */
[----:B------:R-:W-:Y:S02]  /*3570*/  USEL UR6, URZ, 0x1, UP1 ;  /* 0x00000001ff067887 */ /* 0x000fe40008800000 */
[----:B------:R-:W-:Y:S01]  /*3580*/  USEL UR22, UR4, URZ, UP1 ;  /* 0x000000ff04167287 */ /* 0x000fe20008800000 */
[----:B------:R-:W-:Y:S01]  /*3590*/  UMOV UR7, 0x40004040 ;  /* 0x4000404000077882 */ /* 0x000fe20000000000 */
[----:B------:R-:W-:Y:S02]  /*35a0*/  UMOV UR5, 0x40004040 ;  /* 0x4000404000057882 */ /* 0x000fe40000000000 */
[----:B------:R-:W-:Y:S01]  /*35b0*/  @UP0 ULEA UR4, UR22, UR26, 0x3 ;  /* 0x0000001a16040291 */ /* 0x000fe2000f8e18ff */
[----:B------:R-:W-:Y:S01]  /*35c0*/  LOP3.LUT R8, R8, UR6, RZ, 0x3c, !PT ;  /* 0x0000000608087c12 */ /* 0x000fe2000f8e3cff */
[----:B------:R-:W-:Y:S01]  /*35d0*/  ULEA UR6, UR10, UR29, 0xb ;  /* 0x0000001d0a067291 */ /* 0x000fe2000f8e58ff */
[----:B------:R-:W-:Y:S02]  /*35e0*/  UMOV UR21, 0x40004040 ;  /* 0x4000404000157882 */ /* 0x000fe40000000000 */
[----:B-1----:R-:W-:Y:S01]  /*35f0*/  @P0 SHF.L.U32 R0, R8, 0x1f, RZ ;  /* 0x0000001f08000819 */ /* 0x002fe200000006ff */
[----:B------:R-:W-:Y:S02]  /*3600*/  UIADD3 UR20, UPT, UPT, UR6, 0x2, URZ ;  /* 0x0000000206147890 */ /* 0x000fe4000fffe0ff */
[----:B------:R-:W-:Y:S01]  /*3610*/  UIADD3 UR16, UPT, UPT, UR6, 0x4, URZ ;  /* 0x0000000406107890 */ /* 0x000fe2000fffe0ff */
[----:B------:R2:W3:Y:S01]  /*3620*/  @P0 SYNCS.PHASECHK.TRANS64.TRYWAIT P2, [UR4], R0 ;  /* 0x00000000ff0005a7 */ /* 0x0004e20008041104 */
[----:B------:R-:W-:Y:S02]  /*3630*/  ULEA UR4, UR10, UR28, 0xa ;  /* 0x0000001c0a047291 */ /* 0x000fe4000f8e50ff */
[----:B------:R-:W-:Y:S02]  /*3640*/  UIADD3 UR12, UPT, UPT, UR6, 0x6, URZ ;  /* 0x00000006060c7890 */ /* 0x000fe4000fffe0ff */
[----:B------:R-:W-:Y:S02]  /*3650*/  UIADD3 UR18, UPT, UPT, UR4, 0x2, URZ ;  /* 0x0000000204127890 */ /* 0x000fe4000fffe0ff */
[----:B------:R-:W-:Y:S02]  /*3660*/  UIADD3 UR14, UPT, UPT, UR4, 0x4, URZ ;  /* 0x00000004040e7890 */ /* 0x000fe4000fffe0ff */
[----:B------:R-:W-:Y:S01]  /*3670*/  UIADD3 UR8, UPT, UPT, UR4, 0x6, URZ ;  /* 0x0000000604087890 */ /* 0x000fe2000fffe0ff */
[----:B------:R2:W-:Y:S01]  /*3680*/  UTCQMMA gdesc[UR4], gdesc[UR6], tmem[UR11], tmem[UR38], idesc[UR39], UP2 ;  /* 0x00ff2606040075ea */ /* 0x0005e2000900030b */
[----:B------:R-:W-:Y:S01]  /*3690*/  UPLOP3.LUT UP2, UPT, UPT, UPT, UPT, 0x80, 0x8 ;  /* 0x000000000008789c */ /* 0x000fe20003f4f070 */
[----:B------:R-:W-:Y:S01]  /*36a0*/  UMOV UR19, 0x40004040 ;  /* 0x4000404000137882 */ /* 0x000fe20000000000 */
[----:B------:R-:W-:Y:S01]  /*36b0*/  UMOV UR17, 0x40004040 ;  /* 0x4000404000117882 */ /* 0x000fe20000000000 */
[----:B------:R2:W-:Y:S01]  /*36c0*/  UTCQMMA gdesc[UR18], gdesc[UR20], tmem[UR11], tmem[UR36], idesc[UR37], UPT ;  /* 0x00ff2414120075ea */ /* 0x0005e2000b80030b */
[----:B------:R-:W-:Y:S01]  /*36d0*/  UMOV UR15, 0x40004040 ;  /* 0x40004040000f7882 */ /* 0x000fe20000000000 */
[----:B------:R-:W-:Y:S01]  /*36e0*/  UMOV UR13, 0x40004040 ;  /* 0x40004040000d7882 */ /* 0x000fe20000000000 */
[----:B------:R-:W-:Y:S01]  /*36f0*/  UMOV UR9, 0x40004040 ;  /* 0x4000404000097882 */ /* 0x000fe20000000000 */
[----:B------:R2:W-:Y:S01]  /*3700*/  UTCQMMA gdesc[UR14], gdesc[UR16], tmem[UR11], tmem[UR34], idesc[UR35], UPT ;  /* 0x00ff22100e0075ea */ /* 0x0005e2000b80030b */
[----:B------:R2:W-:Y:S01]  /*3710*/  UTCQMMA gdesc[UR8], gdesc[UR12], tmem[UR11], tmem[UR32], idesc[UR33], UPT ;  /* 0x00ff200c080075ea */ /* 0x0005e2000b80030b */
[----:B------:R2:W-:Y:S01]  /*3720*/  UTCBAR.MULTICAST [UR25], URZ, UR27 ;  /* 0x000000ff190073e9 */ /* 0x0005e2000800081b */
[----:B------:R-:W-:Y:S01]  /*3730*/  UMOV UR10, UR22 ;  /* 0x00000016000a7c82 */ /* 0x000fe20008000000 */
[----:B------:R-:W-:Y:S05]  /*3740*/  BRA.U UP3, `(.L_x_64) ;  /* 0xfffffffd03507547 */ /* 0x000fea000b83ffff */
.L_x_61:
[----:B--2---:R-:W-:Y:S01]  /*3750*/  UIADD3 UR4, UPT, UPT, UR31, 0x1, URZ ;  /* 0x000000011f047890 */ /* 0x004fe2000fffe0ff */
[C---:B------:R-:W-:Y:S01]  /*3760*/  ISETP.NE.AND P0, PT, R10.reuse, 0x2, PT ;  /* 0x000000020a00780c */ /* 0x040fe20003f05270 */
[----:B------:R-:W-:Y:S02]  /*3770*/  UIADD3 UR5, UPT, UPT, UR30, 0xa0, URZ ;  /* 0x000000a01e057890 */ /* 0x000fe4000fffe0ff */
[----:B------:R-:W-:Y:S01]  /*3780*/  UISETP.NE.AND UP0, UPT, UR4, 0x2, UPT ;  /* 0x000000020400788c */ /* 0x000fe2000bf05270 */
[----:B-1----:R-:W-:Y:S02]  /*3790*/  SEL R0, RZ, 0x1, P0 ;  /* 0x00000001ff007807 */ /* 0x002fe40000000000 */
[----:B------:R-:W-:Y:S01]  /*37a0*/  SEL R10, R10, RZ, P0 ;  /* 0x000000ff0a0a7207 */ /* 0x000fe20000000000 */
[----:B------:R-:W-:Y:S01]  /*37b0*/  USEL UR6, URZ, 0x1, UP0 ;  /* 0x00000001ff067887 */ /* 0x000fe20008000000 */
[----:B------:R-:W-:Y:S01]  /*37c0*/  LOP3.LUT R9, R9, R0, RZ, 0x3c, !PT ;  /* 0x0000000009097212 */ /* 0x000fe200078e3cff */
[----:B------:R-:W-:Y:S01]  /*37d0*/  USEL UR31, UR4, URZ, UP0 ;  /* 0x000000ff041f7287 */ /* 0x000fe20008000000 */
[----:B------:R1:W-:Y:S03]  /*37e0*/  UTCBAR [UR5], URZ ;  /* 0x000000ff050073e9 */ /* 0x0003e600080000ff */
[----:B------:R-:W-:Y:S01]  /*37f0*/  LOP3.LUT R11, R11, UR6, RZ, 0x3c, !PT ;  /* 0x000000060b0b7c12 */ /* 0x000fe2000f8e3cff */
[----:B------:R-:W-:Y:S07]  /*3800*/  @P1 BRA `(.L_x_65) ;  /* 0xfffffff800a01947 */ /* 0x000fee000383ffff */
[----:B------:R-:W2:Y:S01]  /*3810*/  S2UR UR7, SR_CgaCtaId ;  /* 0x00000000000779c3 */ /* 0x000ea20000008800 */
[----:B------:R-:W-:Y:S01]  /*3820*/  ELECT P0, URZ, PT ;  /* 0x0000000000ff782f */ /* 0x000fe20003800000 */
[----:B------:R-:W-:Y:S01]  /*3830*/  IMAD.MOV.U32 R0, RZ, RZ, 0x1 ;  /* 0x00000001ff007424 */ /* 0x000fe200078e00ff */
[----:B------:R-:W-:Y:S01]  /*3840*/  UIADD3 UR26, UPT, UPT, UR26, 0xb0, URZ ;  /* 0x000000b01a1a7890 */ /* 0x000fe2000fffe0ff */
[----:B------:R-:W-:Y:S01]  /*3850*/  SHF.L.U32 R3, R11, 0x1f, RZ ;  /* 0x0000001f0b037819 */ /* 0x000fe200000006ff */
[----:B------:R-:W-:-:S03]  /*3860*/  UMOV UR4, 0x40 ;  /* 0x0000004000047882 */ /* 0x000fc60000000000 */
[----:B------:R-:W-:Y:S01]  /*3870*/  UVIRTCOUNT.DEALLOC.SMPOOL 0x80 ;  /* 0x000000800000784c */ /* 0x000fe20000000000 */
[----:B--2---:R-:W-:Y:S02]  /*3880*/  ULEA UR7, UR7, UR4, 0x18 ;  /* 0x0000000407077291 */ /* 0x004fe4000f8ec0ff */
[----:B------:R-:W-:-:S07]  /*3890*/  ULEA UR4, UR31, UR26, 0x3 ;  /* 0x0000001a1f047291 */ /* 0x000fce000f8e18ff */
[----:B------:R2:W-:Y:S02]  /*38a0*/  @P0 STS.U8 [UR7+0x1c], R0 ;  /* 0x00001c00ff000988 */ /* 0x0005e40008000007 */
[----:B------:R-:W4:Y:S02]  /*38b0*/  SYNCS.PHASECHK.TRANS64.TRYWAIT P0, [UR4], R3 ;  /* 0x00000003ff0075a7 */ /* 0x000f240008001104 */
[----:B--2-4-:R-:W-:Y:S05]  /*38c0*/  @!P0 BRA `(.L_x_66) ;  /* 0x00000080007c8947 */ /* 0x014fea0003800000 */
.L_x_150:
[----:B------:R-:W-:-:S04]  /*38d0*/  UIADD3 UR4, UPT, UPT, UR31, 0x1, URZ ;  /* 0x000000011f047890 */ /* 0x000fc8000fffe0ff */
[----:B------:R-:W-:-:S04]  /*38e0*/  UISETP.NE.AND UP0, UPT, UR4, 0x2, UPT ;  /* 0x000000020400788c */ /* 0x000fc8000bf05270 */
[----:B-1----:R-:W-:Y:S02]  /*38f0*/  USEL UR5, URZ, 0x1, UP0 ;  /* 0x00000001ff057887 */ /* 0x002fe40008000000 */
[----:B------:R-:W-:-:S04]  /*3900*/  USEL UR4, UR4, URZ, UP0 ;  /* 0x000000ff04047287 */ /* 0x000fc80008000000 */
[----:B------:R-:W-:Y:S01]  /*3910*/  ULEA UR4, UR4, UR26, 0x3 ;  /* 0x0000001a04047291 */ /* 0x000fe2000f8e18ff */
[----:B--2---:R-:W-:-:S04]  /*3920*/  LOP3.LUT R3, R11, UR5, RZ, 0x3c, !PT ;  /* 0x000000050b037c12 */ /* 0x004fc8000f8e3cff */
[----:B------:R-:W-:-:S04]  /*3930*/  SHF.L.U32 R3, R3, 0x1f, RZ ;  /* 0x0000001f03037819 */ /* 0x000fc800000006ff */
[----:B------:R-:W1:Y:S02]  /*3940*/  SYNCS.PHASECHK.TRANS64.TRYWAIT P0, [UR4], R3 ;  /* 0x00000003ff0075a7 */ /* 0x000e640008001104 */
[----:B-1----:R-:W-:Y:S05]  /*3950*/  @!P0 BRA `(.L_x_67) ;  /* 0x0000008000708947 */ /* 0x002fea0003800000 */
.L_x_152:
[----:B------:R-:W-:Y:S01]  /*3960*/  NOP ;  /* 0x0000000000007918 */ /* 0x000fe20000000000 */
[----:B-1----:R-:W1:Y:S01]  /*3970*/  LDS R0, [UR7+0x14] ;  /* 0x00001407ff007984 */ /* 0x002e620008000800 */
[----:B------:R-:W-:Y:S01]  /*3980*/  ULOP3.LUT UR4, UR42, 0xffff, URZ, 0xc0, !UPT ;  /* 0x0000ffff2a047892 */ /* 0x000fe2000f8ec0ff */
[----:B------:R-:W-:Y:S01]  /*3990*/  UMOV UR5, 0xffff ;  /* 0x0000ffff00057882 */ /* 0x000fe20000000000 */
[----:B------:R-:W-:Y:S02]  /*39a0*/  UMOV UR6, 0x1 ;  /* 0x0000000100067882 */ /* 0x000fe40000000000 */
[----:B------:R-:W-:-:S04]  /*39b0*/  USHF.R.U32.HI UR4, URZ, 0x5, UR4 ;  /* 0x00000005ff047899 */ /* 0x000fc80008011604 */
[----:B------:R-:W-:Y:S02]  /*39c0*/  USHF.L.U32 UR5, UR5, UR4, URZ ;  /* 0x0000000405057299 */ /* 0x000fe400080006ff */
[----:B------:R-:W-:-:S04]  /*39d0*/  USHF.L.U32 UR4, UR6, UR4, URZ ;  /* 0x0000000406047299 */ /* 0x000fc800080006ff */
[----:B-1----:R-:W-:-:S04]  /*39e0*/  LOP3.LUT R0, R0, UR5, RZ, 0xc0, !PT ;  /* 0x0000000500007c12 */ /* 0x002fc8000f8ec0ff */
[----:B------:R-:W-:-:S13]  /*39f0*/  ISETP.NE.AND P0, PT, R0, UR5, PT ;  /* 0x0000000500007c0c */ /* 0x000fda000bf05270 */
[----:B------:R-:W-:Y:S05]  /*3a00*/  @P0 BRA `(.L_x_68) ;  /* 0x0000000000580947 */ /* 0x000fea0003800000 */
[----:B------:R-:W1:Y:S02]  /*3a10*/  LDS R0, [UR7+0x18] ;  /* 0x00001807ff007984 */ /* 0x000e640008000800 */
[----:B-1----:R-:W-:-:S04]  /*3a20*/  LOP3.LUT R0, R0, UR4, RZ, 0xc0, !PT ;  /* 0x0000000400007c12 */ /* 0x002fc8000f8ec0ff */
[----:B------:R-:W-:-:S13]  /*3a30*/  ISETP.NE.AND P0, PT, R0, UR4, PT ;  /* 0x0000000400007c0c */ /* 0x000fda000bf05270 */
[----:B------:R-:W-:Y:S05]  /*3a40*/  @P0 BRA `(.L_x_69) ;  /* 0x00000000003c0947 */ /* 0x000fea0003800000 */
[----:B------:R-:W1:Y:S01]  /*3a50*/  S2R R2, SR_LANEID ;  /* 0x0000000000027919 */ /* 0x000e620000000000 */
[----:B------:R-:W-:Y:S01]  /*3a60*/  ULOP3.LUT UR5, URZ, UR5, URZ, 0x33, !UPT ;  /* 0x00000005ff057292 */ /* 0x000fe2000f8e33ff */
[----:B------:R-:W-:Y:S01]  /*3a70*/  LOP3.LUT R4, RZ, UR4, RZ, 0x33, !PT ;  /* 0x00000004ff047c12 */ /* 0x000fe2000f8e33ff */
[----:B------:R-:W-:Y:S02]  /*3a80*/  VOTEU.ANY UR4, UPT, PT ;  /* 0x0000000000047886 */ /* 0x000fe400038e0100 */
[----:B------:R-:W-:Y:S01]  /*3a90*/  UFLO.U32 UR4, UR4 ;  /* 0x00000004000472bd */ /* 0x000fe200080e0000 */
[----:B------:R-:W2:Y:S01]  /*3aa0*/  REDUX UR6, R4 ;  /* 0x00000000040673c4 */ /* 0x000ea20000000000 */
[----:B------:R-:W-:-:S06]  /*3ab0*/  IMAD.U32 R0, RZ, RZ, UR5 ;  /* 0x00000005ff007e24 */ /* 0x000fcc000f8e00ff */
[----:B------:R4:W-:Y:S01]  /*3ac0*/  UTCATOMSWS.AND URZ, UR5 ;  /* 0x0000000500ff79e3 */ /* 0x0009e20008000000 */
[----:B------:R-:W3:Y:S01]  /*3ad0*/  REDUX UR8, R0 ;  /* 0x00000000000873c4 */ /* 0x000ee20000000000 */
[----:B-1----:R-:W-:Y:S01]  /*3ae0*/  ISETP.EQ.U32.AND P0, PT, R2, UR4, PT ;  /* 0x0000000402007c0c */ /* 0x002fe2000bf02070 */
[----:B--2---:R-:W-:Y:S01]  /*3af0*/  IMAD.U32 R2, RZ, RZ, UR6 ;  /* 0x00000006ff027e24 */ /* 0x004fe2000f8e00ff */
[----:B---3--:R-:W-:-:S11]  /*3b00*/  MOV R3, UR8 ;  /* 0x0000000800037c02 */ /* 0x008fd60008000f00 */
[----:B------:R4:W-:Y:S04]  /*3b10*/  @P0 ATOMS.AND RZ, [UR7+0x14], R3 ;  /* 0x00001403ffff098c */ /* 0x0009e8000a800007 */
[----:B------:R4:W-:Y:S01]  /*3b20*/  @P0 ATOMS.AND RZ, [UR7+0x18], R2 ;  /* 0x00001802ffff098c */ /* 0x0009e2000a800007 */
[----:B------:R-:W-:Y:S05]  /*3b30*/  BRA `(.L_x_70) ;  /* 0x0000000000147947 */ /* 0x000fea0003800000 */
.L_x_69:
[----:B------:R-:W-:Y:S02]  /*3b40*/  MOV R2, 0x3b60 ;  /* 0x00003b6000027802 */ /* 0x000fe40000000f00 */
[----:B---3-5:R-:W-:Y:S05]  /*3b50*/  CALL.REL.NOINC `($__internal_0_$__cuda_sm10x_tcgen05_guardrail_trap_col_being_dealloced_not_returned_by_alloc) ;  /* 0x0000008400547944 */ /* 0x028fea0003c00000 */
[----:B------:R-:W-:Y:S05]  /*3b60*/  BRA `(.L_x_70) ;  /* 0x0000000000087947 */ /* 0x000fea0003800000 */
.L_x_68:
[----:B------:R-:W-:Y:S02]  /*3b70*/  MOV R2, 0x3b90 ;  /* 0x00003b9000027802 */ /* 0x000fe40000000f00 */
[----:B---3-5:R-:W-:Y:S05]  /*3b80*/  CALL.REL.NOINC `($__internal_2_$__cuda_sm10x_tcgen05_guardrail_trap_unallocated_columns_being_dealloced) ;  /* 0x0000008400607944 */ /* 0x028fea0003c00000 */
.L_x_70:
[----:B------:R-:W-:Y:S01]  /*3b90*/  NOP ;  /* 0x0000000000007918 */ /* 0x000fe20000000000 */
[----:B----4-:R-:W-:Y:S05]  /*3ba0*/  EXIT ;  /* 0x000000000000794d */ /* 0x010fea0003800000 */
.L_x_54:
[----:B------:R-:W-:-:S09]  /*3bb0*/  UISETP.NE.OR UP0, UPT, UR17, 0x3, !UP3 ;  /* 0x000000031100788c */ /* 0x000fd2000df05670 */
[----:B------:R-:W-:Y:S05]  /*3bc0*/  BRA.U UP0, `(.L_x_71) ;  /* 0x0000001100587547 */ /* 0x000fea000b800000 */
[----:B------:R-:W1:Y:S01]  /*3bd0*/  S2UR UR10, SR_CgaCtaId ;  /* 0x00000000000a79c3 */ /* 0x000e620000008800 */
[----:B------:R-:W2:Y:S01]  /*3be0*/  LDCU UR31, c[0x0][0x370] ;  /* 0x00006e00ff1f77ac */ /* 0x000ea20008000800 */
[----:B------:R-:W-:Y:S02]  /*3bf0*/  HFMA2 R13, -RZ, RZ, 0, 0 ;  /* 0x00000000ff0d7431 */ /* 0x000fe400000001ff */
[----:B------:R-:W-:Y:S01]  /*3c00*/  IMAD.MOV.U32 R15, RZ, RZ, 0x1 ;  /* 0x00000001ff0f7424 */ /* 0x000fe200078e00ff */
[----:B------:R-:W-:Y:S01]  /*3c10*/  MOV R7, 0x2000 ;  /* 0x0000200000077802 */ /* 0x000fe20000000f00 */
[----:B------:R-:W2:Y:S01]  /*3c20*/  LDCU.128 UR44, c[0x0][0xb10] ;  /* 0x00016200ff2c77ac */ /* 0x000ea20008000c00 */
[----:B------:R-:W-:Y:S01]  /*3c30*/  IMAD.MOV.U32 R14, RZ, RZ, RZ ;  /* 0x000000ffff0e7224 */ /* 0x000fe200078e00ff */
[----:B------:R-:W3:Y:S01]  /*3c40*/  LDC.64 R16, c[0x0][0x348] ;  /* 0x0000d200ff107b82 */ /* 0x000ee20000000a00 */
[----:B------:R-:W4:Y:S01]  /*3c50*/  LDCU UR30, c[0x0][0x374] ;  /* 0x00006e80ff1e77ac */ /* 0x000f220008000800 */
[----:B------:R-:W1:Y:S06]  /*3c60*/  LDCU UR15, c[0x0][0xb0c] ;  /* 0x00016180ff0f77ac */ /* 0x000e6c0008000800 */
[----:B------:R-:W3:Y:S01]  /*3c70*/  LDC.64 R2, c[0x0][0x888] ;  /* 0x00022200ff027b82 */ /* 0x000ee20000000a00 */
[----:B------:R-:W3:Y:S01]  /*3c80*/  LDCU UR49, c[0x0][0xb20] ;  /* 0x00016400ff3177ac */ /* 0x000ee20008000800 */
[----:B------:R-:W3:Y:S06]  /*3c90*/  LDCU UR4, c[0x0][0xb30] ;  /* 0x00016600ff0477ac */ /* 0x000eec0008000800 */
[----:B------:R-:W3:Y:S01]  /*3ca0*/  LDC.64 R4, c[0x0][0x890] ;  /* 0x00022400ff047b82 */ /* 0x000ee20000000a00 */
[----:B------:R-:W-:Y:S01]  /*3cb0*/  UMOV UR21, 0x400 ;  /* 0x0000040000157882 */ /* 0x000fe20000000000 */
[----:B--2---:R-:W-:-:S02]  /*3cc0*/  UIMAD.WIDE.U32 UR6, UR31, UR44, URZ ;  /* 0x0000002c1f0672a5 */ /* 0x004fc4000f8e00ff */
[----:B----4-:R-:W-:Y:S02]  /*3cd0*/  UIMAD.WIDE.U32 UR8, UR30, UR47, URZ ;  /* 0x0000002f1e0872a5 */ /* 0x010fe4000f8e00ff */
[----:B-1----:R-:W-:Y:S02]  /*3ce0*/  ULEA UR21, UR10, UR21, 0x18 ;  /* 0x000000150a157291 */ /* 0x002fe4000f8ec0ff */
[----:B------:R-:W-:Y:S02]  /*3cf0*/  UPLOP3.LUT UP3, UPT, UPT, UPT, UPT, 0x40, 0x4 ;  /* 0x000000000004789c */ /* 0x000fe40003f6e870 */
[----:B------:R-:W-:Y:S02]  /*3d00*/  UIADD3 UR37, UPT, UPT, UR21, 0x48, URZ ;  /* 0x0000004815257890 */ /* 0x000fe4000fffe0ff */
[----:B------:R-:W-:Y:S02]  /*3d10*/  UIADD3 UR33, UPT, UPT, UR21, 0x30, URZ ;  /* 0x0000003015217890 */ /* 0x000fe4000fffe0ff */
[----:B------:R-:W-:-:S02]  /*3d20*/  UIADD3 UR25, UPT, UPT, UR21, 0x38, URZ ;  /* 0x0000003815197890 */ /* 0x000fc4000fffe0ff */
[----:B------:R-:W-:Y:S01]  /*3d30*/  UIADD3 UR17, UPT, UPT, UR21, 0x40, URZ ;  /* 0x0000004015117890 */ /* 0x000fe2000fffe0ff */
[----:B------:R-:W-:Y:S01]  /*3d40*/  UMOV UR6, UR7 ;  /* 0x0000000700067c82 */ /* 0x000fe20008000000 */
[----:B------:R-:W-:Y:S01]  /*3d50*/  UMOV UR41, UR9 ;  /* 0x0000000900297c82 */ /* 0x000fe20008000000 */
[----:B------:R-:W-:Y:S02]  /*3d60*/  UISETP.GE.AND UP0, UPT, UR42, 0x1, UPT ;  /* 0x000000012a00788c */ /* 0x000fe4000bf06270 */
[----:B------:R-:W-:Y:S01]  /*3d70*/  UISETP.NE.AND UP4, UPT, UR42, 0x1, UPT ;  /* 0x000000012a00788c */ /* 0x000fe2000bf85270 */
[----:B------:R-:W1:Y:S01]  /*3d80*/  LDCU.64 UR22, c[0x0][0xb28] ;  /* 0x00016500ff1677ac */ /* 0x000e620008000a00 */
[----:B------:R-:W-:Y:S02]  /*3d90*/  UISETP.NE.AND UP6, UPT, UR15, 0x1, UPT ;  /* 0x000000010f00788c */ /* 0x000fe4000bfc5270 */
[----:B------:R-:W-:Y:S02]  /*3da0*/  UISETP.NE.AND UP5, UPT, UR46, 0x1, UPT ;  /* 0x000000012e00788c */ /* 0x000fe4000bfa5270 */
[----:B------:R-:W-:-:S02]  /*3db0*/  UPRMT UR37, UR10, 0x654, UR37 ;  /* 0x000006540a257896 */ /* 0x000fc40008000025 */
[----:B------:R-:W-:Y:S02]  /*3dc0*/  USHF.R.U32.HI UR43, URZ, UR45, UR6 ;  /* 0x0000002dff2b7299 */ /* 0x000fe40008011606 */
[----:B------:R-:W-:Y:S02]  /*3dd0*/  UPRMT UR40, UR10, 0x654, UR33 ;  /* 0x000006540a287896 */ /* 0x000fe40008000021 */
[----:B------:R-:W-:Y:S02]  /*3de0*/  UPRMT UR39, UR10, 0x654, UR25 ;  /* 0x000006540a277896 */ /* 0x000fe40008000019 */
[----:B------:R-:W-:Y:S02]  /*3df0*/  UPRMT UR38, UR10, 0x654, UR17 ;  /* 0x000006540a267896 */ /* 0x000fe40008000011 */
[----:B---3--:R-:W-:Y:S02]  /*3e00*/  USHF.R.U32.HI UR41, URZ, UR49, UR41 ;  /* 0x00000031ff297299 */ /* 0x008fe40008011629 */
[----:B------:R-:W-:-:S11]  /*3e10*/  UISETP.NE.AND UP2, UPT, UR4, 0x1, UPT ;  /* 0x000000010400788c */ /* 0x000fd6000bf45270 */
.L_x_82:
[C---:B------:R-:W-:Y:S02]  /*3e20*/  LEA R12, R14.reuse, UR21, 0x3 ;  /* 0x000000150e0c7c11 */ /* 0x040fe4000f8e18ff */
[----:B------:R-:W-:Y:S02]  /*3e30*/  SHF.L.U32 R9, R13, 0x1f, RZ ;  /* 0x0000001f0d097819 */ /* 0x000fe400000006ff */
[----:B------:R-:W-:Y:S02]  /*3e40*/  LEA R10, R14, UR21, 0x4 ;  /* 0x000000150e0a7c11 */ /* 0x000fe4000f8e20ff */
[----:B--2---:R-:W2:Y:S02]  /*3e50*/  SYNCS.PHASECHK.TRANS64.TRYWAIT P0, [R12+URZ+0x80], R9 ;  /* 0x000080090c0075a7 */ /* 0x004ea400080011ff */
[----:B--2---:R-:W-:Y:S05]  /*3e60*/  @!P0 BRA `(.L_x_72) ;  /* 0x0000007c00448947 */ /* 0x004fea0003800000 */
.L_x_153:
[----:B--2---:R-:W2:Y:S01]  /*3e70*/  LDS.128 R8, [R10+0xf0] ;  /* 0x0000f0000a087984 */ /* 0x004ea20000000c00 */
[----:B------:R-:W-:Y:S01]  /*3e80*/  UISETP.GE.AND UP0, UPT, UR42, 0x1, UPT ;  /* 0x000000012a00788c */ /* 0x000fe2000bf06270 */
[----:B------:R-:W-:Y:S01]  /*3e90*/  @!PT LDS RZ, [RZ] ;  /* 0x00000000fffff984 */ /* 0x000fe20000000800 */
[----:B------:R-:W-:Y:S01]  /*3ea0*/  @!PT LDS RZ, [RZ] ;  /* 0x00000000fffff984 */ /* 0x000fe20000000800 */
[----:B------:R-:W-:Y:S01]  /*3eb0*/  @!PT LDS RZ, [RZ] ;  /* 0x00000000fffff984 */ /* 0x000fe20000000800 */
[----:B------:R-:W-:Y:S01]  /*3ec0*/  @!PT LDS RZ, [RZ] ;  /* 0x00000000fffff984 */ /* 0x000fe20000000800 */
[----:B------:R3:W-:Y:S06]  /*3ed0*/  MEMBAR.ALL.CTA ;  /* 0x0000000000007992 */ /* 0x0007ec0000008000 */
[----:B---3--:R-:W3:Y:S01]  /*3ee0*/  FENCE.VIEW.ASYNC.S ;  /* 0x00000000000073c6 */ /* 0x008ee20000000000 */
[----:B--2---:R-:W-:Y:S11]  /*3ef0*/  LOP3.LUT P0, RZ, R10, 0x1, RZ, 0xc0, !PT ;  /* 0x000000010aff7812 */ /* 0x004ff6000780c0ff */
[----:B------:R-:W-:Y:S02]  /*3f00*/  @!UPT UIADD3 URZ, UPT, UPT, URZ, URZ, URZ ;  /* 0x000000fffffff290 */ /* 0x000fe4000fffe0ff */
[----:B---3--:R-:W-:Y:S01]  /*3f10*/  VOTEU.ANY UP1, P0 ;  /* 0x0000000000ff7886 */ /* 0x008fe20000020100 */
[----:B------:R-:W-:Y:S11]  /*3f20*/  PLOP3.LUT P0, PT, PT, PT, UP1, 0x80, 0x8 ;  /* 0x000000000008781c */ /* 0x000ff60003f0f018 */
[----:B------:R-:W-:Y:S02]  /*3f30*/  @!UPT UIADD3 URZ, UPT, UPT, URZ, URZ, URZ ;  /* 0x000000fffffff290 */ /* 0x000fe4000fffe0ff */
[----:B------:R-:W-:Y:S02]  /*3f40*/  @P0 SHF.R.U32.HI R0, RZ, 0x10, R9 ;  /* 0x00000010ff000819 */ /* 0x000fe40000011609 */
[----:B------:R-:W-:Y:S02]  /*3f50*/  @P0 MOV R6, R8 ;  /* 0x0000000800060202 */ /* 0x000fe40000000f00 */
[----:B------:R-:W-:Y:S01]  /*3f60*/  @P0 R2UR UR4, R0 ;  /* 0x00000000000402ca */ /* 0x000fe200000e0000 */
[----:B------:R-:W-:Y:S01]  /*3f70*/  VIADD R0, R12, 0x90 ;  /* 0x000000900c007836 */ /* 0x000fe20000000000 */
[----:B------:R-:W-:Y:S02]  /*3f80*/  @P0 LOP3.LUT R8, R9, 0xffff, RZ, 0xc0, !PT ;  /* 0x0000ffff09080812 */ /* 0x000fe400078ec0ff */
[----:B------:R-:W-:Y:S02]  /*3f90*/  @P0 R2UR UR6, R6 ;  /* 0x00000000060602ca */ /* 0x000fe400000e0000 */
[----:B------:R-:W-:Y:S02]  /*3fa0*/  PRMT R0, RZ, 0x654, R0 ;  /* 0x00000654ff007816 */ /* 0x000fe40000000000 */
[----:B------:R-:W-:Y:S02]  /*3fb0*/  @P0 R2UR UR5, R8 ;  /* 0x00000000080502ca */ /* 0x000fe400000e0000 */
[----:B------:R2:W-:Y:S03]  /*3fc0*/  SYNCS.ARRIVE.TRANS64.RED.A1T0 RZ, [R0+URZ], RZ ;  /* 0x000000ff00ff79a7 */ /* 0x0005e600081004ff */
[----:B------:R-:W-:Y:S04]  /*3fd0*/  @UP1 UMOV UR29, UR4 ;  /* 0x00000004001d1c82 */ /* 0x000fe80008000000 */
[----:B------:R-:W-:Y:S04]  /*3fe0*/  @UP1 UMOV UR14, UR6 ;  /* 0x00000006000e1c82 */ /* 0x000fe80008000000 */
[----:B------:R-:W-:Y:S01]  /*3ff0*/  @UP1 UMOV UR13, UR5 ;  /* 0x00000005000d1c82 */ /* 0x000fe20008000000 */
[----:B------:R-:W-:Y:S05]  /*4000*/  BRA.U !UP0, `(.L_x_73) ;  /* 0x0000000108a47547 */ /* 0x000fea000b800000 */
[----:B------:R-:W-:Y:S02]  /*4010*/  UIMAD.WIDE.U32 UR18, UR13, UR47, URZ ;  /* 0x0000002f0d1272a5 */ /* 0x000fe4000f8e00ff */
[----:B------:R-:W-:Y:S02]  /*4020*/  UIMAD.WIDE.U32 UR26, UR14, UR44, URZ ;  /* 0x0000002c0e1a72a5 */ /* 0x000fe4000f8e00ff */
[----:B------:R-:W-:Y:S02]  /*4030*/  USEL UR4, UR30, UR41, !UP5 ;  /* 0x000000291e047287 */ /* 0x000fe4000e800000 */
[----:B------:R-:W-:Y:S02]  /*4040*/  USEL UR7, UR31, UR43, !UP6 ;  /* 0x0000002b1f077287 */ /* 0x000fe4000f000000 */
[----:B-1----:R-:W-:Y:S02]  /*4050*/  UIMAD.WIDE.U32 UR8, UR4, UR22, URZ ;  /* 0x00000016040872a5 */ /* 0x002fe4000f8e00ff */
[----:B------:R-:W-:Y:S01]  /*4060*/  UIMAD.WIDE.U32 UR10, UR7, UR22, URZ ;  /* 0x00000016070a72a5 */ /* 0x000fe2000f8e00ff */
[----:B------:R-:W-:Y:S02]  /*4070*/  UMOV UR5, UR19 ;  /* 0x0000001300057c82 */ /* 0x000fe40008000000 */
[----:B------:R-:W-:Y:S03]  /*4080*/  USHF.R.U32.HI UR6, URZ, UR49, UR5 ;  /* 0x00000031ff067299 */ /* 0x000fe60008011605 */
[----:B------:R-:W-:Y:S01]  /*4090*/  UMOV UR5, UR27 ;  /* 0x0000001b00057c82 */ /* 0x000fe20008000000 */
[----:B------:R-:W-:Y:S02]  /*40a0*/  USEL UR6, UR13, UR6, !UP5 ;  /* 0x000000060d067287 */ /* 0x000fe4000e800000 */
[----:B------:R-:W-:Y:S03]  /*40b0*/  USHF.R.U32.HI UR12, URZ, UR45, UR5 ;  /* 0x0000002dff0c7299 */ /* 0x000fe60008011605 */
[----:B------:R-:W-:Y:S02]  /*40c0*/  UMOV UR5, UR9 ;  /* 0x0000000900057c82 */ /* 0x000fe40008000000 */
[----:B------:R-:W-:Y:S03]  /*40d0*/  @UP4 USHF.R.U32.HI UR4, URZ, UR23, UR5 ;  /* 0x00000017ff044299 */ /* 0x000fe60008011605 */
[----:B------:R-:W-:Y:S01]  /*40e0*/  UMOV UR5, UR11 ;  /* 0x0000000b00057c82 */ /* 0x000fe20008000000 */
[----:B------:R-:W-:Y:S02]  /*40f0*/  UIMAD UR4, UR42, UR4, URZ ;  /* 0x000000042a0472a4 */ /* 0x000fe4000f8e02ff */
[----:B------:R-:W-:Y:S02]  /*4100*/  @UP4 USHF.R.U32.HI UR7, URZ, UR23, UR5 ;  /* 0x00000017ff074299 */ /* 0x000fe40008011605 */
[----:B------:R-:W-:Y:S02]  /*4110*/  UIMAD.WIDE.U32 UR10, UR6, UR22, URZ ;  /* 0x00000016060a72a5 */ /* 0x000fe4000f8e00ff */
[----:B------:R-:W-:Y:S02]  /*4120*/  USEL UR5, UR14, UR12, !UP6 ;  /* 0x0000000c0e057287 */ /* 0x000fe4000f000000 */
[----:B------:R-:W-:Y:S02]  /*4130*/  UIMAD UR8, UR42, UR7, URZ ;  /* 0x000000072a0872a4 */ /* 0x000fe4000f8e02ff */
[----:B------:R-:W-:Y:S03]  /*4140*/  UISETP.GE.AND UP0, UPT, UR6, UR4, UPT ;  /* 0x000000040600728c */ /* 0x000fe6000bf06270 */
[----:B------:R-:W-:Y:S01]  /*4150*/  UMOV UR4, UR11 ;  /* 0x0000000b00047c82 */ /* 0x000fe20008000000 */
[----:B------:R-:W-:Y:S02]  /*4160*/  UISETP.GE.OR UP0, UPT, UR5, UR8, UP0 ;  /* 0x000000080500728c */ /* 0x000fe40008706670 */
[----:B------:R-:W-:Y:S02]  /*4170*/  USHF.R.U32.HI UR4, URZ, UR23, UR4 ;  /* 0x00000017ff047299 */ /* 0x000fe40008011604 */
[----:B------:R-:W-:Y:S02]  /*4180*/  UIMAD.WIDE.U32 UR8, UR5, UR22, URZ ;  /* 0x00000016050872a5 */ /* 0x000fe4000f8e00ff */
[----:B------:R-:W-:Y:S04]  /*4190*/  USEL UR10, UR6, UR4, !UP4 ;  /* 0x00000004060a7287 */ /* 0x000fe8000e000000 */
[----:B------:R-:W-:Y:S01]  /*41a0*/  UIADD3 UR11, UPT, UPT, -UR10, URZ, URZ ;  /* 0x000000ff0a0b7290 */ /* 0x000fe2000fffe1ff */
[----:B------:R-:W-:Y:S02]  /*41b0*/  @!UP0 UMOV UR4, UR9 ;  /* 0x0000000900048c82 */ /* 0x000fe40008000000 */
[----:B------:R-:W-:Y:S02]  /*41c0*/  @!UP0 USHF.R.U32.HI UR4, URZ, UR23, UR4 ;  /* 0x00000017ff048299 */ /* 0x000fe40008011604 */
[----:B------:R-:W-:Y:S02]  /*41d0*/  UIMAD UR8, UR42, UR11, UR6 ;  /* 0x0000000b2a0872a4 */ /* 0x000fe4000f8e0206 */
[----:B------:R-:W-:Y:S04]  /*41e0*/  @!UP0 USEL UR4, UR5, UR4, !UP4 ;  /* 0x0000000405048287 */ /* 0x000fe8000e000000 */
[----:B------:R-:W-:Y:S02]  /*41f0*/  @!UP0 UIMAD UR8, UR7, UR8, UR4 ;  /* 0x00000008070882a4 */ /* 0x000fe4000f8e0204 */
[----:B------:R-:W-:Y:S02]  /*4200*/  @!UP0 UIADD3 UR9, UPT, UPT, UR10, -UR4, URZ ;  /* 0x800000040a098290 */ /* 0x000fe4000fffe0ff */
[----:B------:R-:W-:Y:S02]  /*4210*/  UIADD3 UR4, UPT, UPT, -UR5, URZ, URZ ;  /* 0x000000ff05047290 */ /* 0x000fe4000fffe1ff */
[----:B------:R-:W-:Y:S02]  /*4220*/  UIADD3 UR7, UPT, UPT, -UR6, URZ, URZ ;  /* 0x000000ff06077290 */ /* 0x000fe4000fffe1ff */
[----:B------:R-:W-:Y:S02]  /*4230*/  @!UP0 UIMAD UR6, UR9, UR42, UR5 ;  /* 0x0000002a090682a4 */ /* 0x000fe4000f8e0205 */
[----:B------:R-:W-:Y:S02]  /*4240*/  UIMAD UR14, UR15, UR4, UR14 ;  /* 0x000000040f0e72a4 */ /* 0x000fe4000f8e020e */
[----:B------:R-:W-:Y:S01]  /*4250*/  UIMAD UR13, UR46, UR7, UR13 ;  /* 0x000000072e0d72a4 */ /* 0x000fe2000f8e020d */
[----:B------:R-:W-:Y:S02]  /*4260*/  @!UP0 UMOV UR5, UR8 ;  /* 0x0000000800058c82 */ /* 0x000fe40008000000 */
[----:B------:R-:W-:Y:S02]  /*4270*/  UIMAD UR14, UR5, UR15, UR14 ;  /* 0x0000000f050e72a4 */ /* 0x000fe4000f8e020e */
[----:B------:R-:W-:Y:S11]  /*4280*/  UIMAD UR13, UR6, UR46, UR13 ;  /* 0x0000002e060d72a4 */ /* 0x000ff6000f8e020d */
[----:B------:R-:W-:Y:S01]  /*4290*/  @!UPT UIADD3 URZ, UPT, UPT, URZ, URZ, URZ ;  /* 0x000000fffffff290 */ /* 0x000fe2000fffe0ff */
.L_x_73:
[----:B------:R-:W3:Y:S01]  /*42a0*/  @!UP2 LDCU.128 UR8, c[0x0][0xb10] ;  /* 0x00016200ff08a7ac */ /* 0x000ee20008000c00 */
[C---:B------:R-:W-:Y:S02]  /*42b0*/  ISETP.NE.U32.AND P1, PT, R4.reuse, RZ, PT ;  /* 0x000000ff0400720c */ /* 0x040fe40003f25070 */
[----:B------:R-:W-:Y:S02]  /*42c0*/  ISETP.NE.U32.AND P0, PT, R4, RZ, PT ;  /* 0x000000ff0400720c */ /* 0x000fe40003f05070 */
[C---:B------:R-:W-:Y:S02]  /*42d0*/  ISETP.NE.AND.EX P1, PT, R5.reuse, RZ, PT, P1 ;  /* 0x000000ff0500720c */ /* 0x040fe40003f25310 */
[----:B------:R-:W-:Y:S01]  /*42e0*/  ISETP.NE.AND.EX P0, PT, R5, RZ, PT, P0 ;  /* 0x000000ff0500720c */ /* 0x000fe20003f05300 */
[----:B------:R-:W4:Y:S01]  /*42f0*/  @!UP2 LDCU UR5, c[0x0][0xb0c] ;  /* 0x00016180ff05a7ac */ /* 0x000f220008000800 */
[----:B------:R-:W-:Y:S01]  /*4300*/  SHF.L.U32 R9, R15, 0x1f, RZ ;  /* 0x0000001f0f097819 */ /* 0x000fe200000006ff */
[----:B------:R-:W-:Y:S02]  /*4310*/  USHF.L.U32 UR35, UR16, 0x7, URZ ;  /* 0x0000000710237899 */ /* 0x000fe400080006ff */
[----:B------:R-:W-:Y:S02]  /*4320*/  USHF.L.U32 UR34, UR20, 0x8, URZ ;  /* 0x0000000814227899 */ /* 0x000fe400080006ff */
[----:B---3--:R-:W-:Y:S07]  /*4330*/  UIMAD.WIDE.U32 UR6, UR14, UR8, URZ ;  /* 0x000000080e0672a5 */ /* 0x008fee000f8e00ff */
[----:B------:R-:W-:Y:S01]  /*4340*/  @!UP2 UMOV UR4, UR7 ;  /* 0x000000070004ac82 */ /* 0x000fe20008000000 */
[----:B----4-:R-:W-:Y:S02]  /*4350*/  @!UP2 UISETP.NE.AND UP0, UPT, UR5, 0x1, UPT ;  /* 0x000000010500a88c */ /* 0x010fe4000bf05270 */
[----:B------:R-:W-:Y:S02]  /*4360*/  @!UP2 USHF.R.U32.HI UR4, URZ, UR9, UR4 ;  /* 0x00000009ff04a299 */ /* 0x000fe40008011604 */
[----:B------:R-:W-:Y:S02]  /*4370*/  UIMAD.WIDE.U32 UR6, UR13, UR11, URZ ;  /* 0x0000000b0d0672a5 */ /* 0x000fe4000f8e00ff */
[----:B------:R-:W-:Y:S02]  /*4380*/  @!UP2 USEL UR8, UR14, UR4, !UP0 ;  /* 0x000000040e08a287 */ /* 0x000fe4000c000000 */
[----:B------:R-:W-:Y:S03]  /*4390*/  @!UP2 UISETP.NE.AND UP0, UPT, UR10, 0x1, UPT ;  /* 0x000000010a00a88c */ /* 0x000fe6000bf05270 */
[----:B------:R-:W-:Y:S02]  /*43a0*/  @!UP2 UMOV UR6, UR7 ;  /* 0x000000070006ac82 */ /* 0x000fe40008000000 */
[----:B------:R-:W3:Y:S02]  /*43b0*/  @!UP2 LDCU UR4, c[0x0][0xb20] ;  /* 0x00016400ff04a7ac */ /* 0x000ee40008000800 */
[----:B---3--:R-:W-:Y:S04]  /*43c0*/  @!UP2 USHF.R.U32.HI UR6, URZ, UR4, UR6 ;  /* 0x00000004ff06a299 */ /* 0x008fe80008011606 */
[----:B------:R-:W-:Y:S04]  /*43d0*/  @!UP2 USEL UR6, UR13, UR6, !UP0 ;  /* 0x000000060d06a287 */ /* 0x000fe8000c000000 */
[----:B------:R-:W-:Y:S02]  /*43e0*/  @!UP2 UIADD3 UR4, UPT, UPT, -UR8, UR6, URZ ;  /* 0x000000060804a290 */ /* 0x000fe4000fffe1ff */
[----:B------:R-:W-:Y:S02]  /*43f0*/  @!UP2 UIADD3 UR6, UPT, UPT, UR8, -UR6, URZ ;  /* 0x800000060806a290 */ /* 0x000fe4000fffe0ff */
[----:B------:R-:W-:Y:S02]  /*4400*/  @!UP2 UIMAD UR14, UR4, UR5, UR14 ;  /* 0x00000005040ea2a4 */ /* 0x000fe4000f8e020e */
[----:B------:R-:W-:Y:S01]  /*4410*/  @!UP2 UIMAD UR13, UR6, UR10, UR13 ;  /* 0x0000000a060da2a4 */ /* 0x000fe2000f8e020d */
[----:B------:R-:W-:Y:S11]  /*4420*/  BRA.U UP3, `(.L_x_74) ;  /* 0x0000000103107547 */ /* 0x000ff6000b800000 */
[----:B--2---:R-:W-:Y:S04]  /*4430*/  MOV R0, UR48 ;  /* 0x0000003000007c02 */ /* 0x004fe80008000f00 */
[----:B------:R-:W-:Y:S04]  /*4440*/  SHF.L.U32 R11, R0, 0x1f, RZ ;  /* 0x0000001f000b7819 */ /* 0x000fe800000006ff */
[----:B------:R-:W2:Y:S02]  /*4450*/  SYNCS.PHASECHK.TRANS64.TRYWAIT P2, [UR21+0x78], R11 ;  /* 0x0000780bff0075a7 */ /* 0x000ea40008041115 */
[----:B--2---:R-:W-:Y:S05]  /*4460*/  @!P2 BRA `(.L_x_75) ;  /* 0x0000007400d8a947 */ /* 0x004fea0003800000 */
.L_x_74:
[----:B------:R-:W-:Y:S05]  /*4470*/  @!P1 BRA `(.L_x_76) ;  /* 0x0000000000309947 */ /* 0x000fea0003800000 */
[----:B------:R-:W-:Y:S01]  /*4480*/  ISETP.NE.U32.AND P1, PT, R2, RZ, PT ;  /* 0x000000ff0200720c */ /* 0x000fe20003f25070 */
[----:B------:R-:W3:Y:S01]  /*4490*/  LDCU.64 UR4, c[0x0][0x358] ;  /* 0x00006b00ff0477ac */ /* 0x000ee20008000a00 */
[----:B------:R-:W-:Y:S02]  /*44a0*/  IMAD.MOV.U32 R158, RZ, RZ, 0x1 ;  /* 0x00000001ff9e7424 */ /* 0x000fe400078e00ff */
[----:B------:R-:W-:Y:S11]  /*44b0*/  ISETP.NE.AND.EX P1, PT, R3, RZ, PT, P1 ;  /* 0x000000ff0300720c */ /* 0x000ff60003f25310 */
[----:B------:R-:W-:Y:S02]  /*44c0*/  @!UPT UIADD3 URZ, UPT, UPT, URZ, URZ, URZ ;  /* 0x000000fffffff290 */ /* 0x000fe4000fffe0ff */
[----:B--2---:R-:W2:Y:S01]  /*44d0*/  @P1 LDC.64 R10, c[0x0][0x888] ;  /* 0x00022200ff0a1b82 */ /* 0x004ea20000000a00 */
[----:B------:R-:W-:Y:S04]  /*44e0*/  @P1 IMAD R0, R4, UR36, RZ ;  /* 0x0000002404001c24 */ /* 0x000fe8000f8e02ff */
[----:B--2---:R-:W-:Y:S04]  /*44f0*/  @P1 IMAD.WIDE R10, R0, 0x4, R10 ;  /* 0x00000004000a1825 */ /* 0x004fe800078e020a */
[----:B------:R-:W-:Y:S01]  /*4500*/  HFMA2 R0, -RZ, RZ, 0, 5.9604644775390625e-08 ;  /* 0x00000001ff007431 */ /* 0x000fe200000001ff */
[----:B---3-5:R3:W5:Y:S04]  /*4510*/  @P1 LDG.E R73, desc[UR4][R10.64] ;  /* 0x000000040a491981 */ /* 0x028768000c1e1900 */
[----:B------:R-:W-:Y:S01]  /*4520*/  @!P1 PRMT R158, R0, 0x7610, R158 ;  /* 0x00007610009e9816 */ /* 0x000fe2000000009e */
[----:B---3--:R-:W4:Y:S06]  /*4530*/  @!P1 LDC R73, c[0x0][0x880] ;  /* 0x00022000ff499b82 */ /* 0x008f2c0000000800 */
.L_x_76:
[----:B----45:R-:W-:Y:S01]  /*4540*/  @!P0 FSETP.EQ.AND P1, PT, R73, RZ, PT ;  /* 0x000000ff4900820b */ /* 0x030fe20003f22000 */
[----:B------:R-:W-:Y:S01]  /*4550*/  @!UPT UIADD3 URZ, UPT, UPT, URZ, URZ, URZ ;  /* 0x000000fffffff290 */ /* 0x000fe2000fffe0ff */
[----:B------:R-:W-:Y:S11]  /*4560*/  @!P0 BRA `(.L_x_77) ;  /* 0x0000000000188947 */ /* 0x000ff60003800000 */
[----:B------:R-:W-:Y:S02]  /*4570*/  LOP3.LUT P0, RZ, R158, 0xff, RZ, 0xc0, !PT ;  /* 0x000000ff9eff7812 */ /* 0x000fe4000780c0ff */
[----:B------:R-:W-:Y:S04]  /*4580*/  ISETP.NE.U32.AND P1, PT, R2, RZ, PT ;  /* 0x000000ff0200720c */ /* 0x000fe80003f25070 */
[----:B------:R-:W-:Y:S04]  /*4590*/  ISETP.NE.AND.EX P1, PT, R3, RZ, PT, P1 ;  /* 0x000000ff0300720c */ /* 0x000fe80003f25310 */
[----:B------:R-:W-:Y:S03]  /*45a0*/  PLOP3.LUT P1, PT, P1, PT, PT, 0x8, 0x80 ;  /* 0x000000000080781c */ /* 0x000fe60000f2e170 */
[----:B------:R-:W-:Y:S11]  /*45b0*/  @P0 FSETP.EQ.AND P1, PT, R73, RZ, PT ;  /* 0x000000ff4900020b */ /* 0x000ff60003f22000 */
[----:B------:R-:W-:Y:S02]  /*45c0*/  @!UPT UIADD3 URZ, UPT, UPT, URZ, URZ, URZ ;  /* 0x000000fffffff290 */ /* 0x000fe4000fffe0ff */
.L_x_77:
[----:B------:R-:W3:Y:S01]  /*45d0*/  SYNCS.PHASECHK.TRANS64.TRYWAIT P2, [UR21+0x50], R9 ;  /* 0x00005009ff0075a7 */ /* 0x000ee20008041115 */
[----:B------:R-:W-:Y:S04]  /*45e0*/  ELECT P0, URZ, PT ;  /* 0x0000000000ff782f */ /* 0x000fe80003800000 */
[----:B------:R-:W-:Y:S11]  /*45f0*/  PLOP3.LUT P1, PT, P1, P0, PT, 0xf2, 0x2f ;  /* 0x00000000002f781c */ /* 0x000ff60000f21e72 */
[----:B------:R-:W-:Y:S02]  /*4600*/  @!UPT UIADD3 URZ, UPT, UPT, URZ, URZ, URZ ;  /* 0x000000fffffff290 */ /* 0x000fe4000fffe0ff */
[----:B------:R-:W-:Y:S05]  /*4610*/  @!P1 IADD3 R8, P0, PT, R16, 0x580, RZ ;  /* 0x0000058010089810 */ /* 0x000fea0007f1e0ff */
[----:B------:R-:W-:Y:S01]  /*4620*/  @!P1 IMAD.X R6, RZ, RZ, R17, P0 ;  /* 0x000000ffff069224 */ /* 0x000fe200000e0611 */
[----:B---3--:R-:W-:Y:S07]  /*4630*/  @!P2 BRA `(.L_x_78) ;  /* 0x00000074007ca947 */ /* 0x008fee0003800000 */
.L_x_156:
[----:B------:R-:W-:Y:S01]  /*4640*/  @!P1 R2UR UR5, R8 ;  /* 0x00000000080592ca */ /* 0x000fe200000e0000 */
[----:B------:R-:W-:Y:S01]  /*4650*/  VOTEU.ALL UP0, P1 ;  /* 0x0000000000ff7886 */ /* 0x000fe20000800000 */
[----:B------:R-:W-:Y:S01]  /*4660*/  @!P1 R2UR UR4, R6 ;  /* 0x00000000060492ca */ /* 0x000fe200000e0000 */
[----:B--2---:R-:W-:Y:S01]  /*4670*/  @!P1 IMAD.MOV.U32 R0, RZ, RZ, 0x2000 ;  /* 0x00002000ff009424 */ /* 0x004fe200078e00ff */
[----:B------:R-:W-:Y:S01]  /*4680*/  UMOV UR6, 0x0 ;  /* 0x0000000000067882 */ /* 0x000fe20000000000 */
[----:B------:R-:W-:Y:S01]  /*4690*/  UMOV UR7, 0x10000000 ;  /* 0x1000000000077882 */ /* 0x000fe20000000000 */
[----:B------:R-:W-:Y:S01]  /*46a0*/  @!UP0 UIADD3 UR32, UPT, UPT, UR21, 0x200, URZ ;  /* 0x0000020015208890 */ /* 0x000fe2000fffe0ff */
[----:B------:R-:W-:Y:S01]  /*46b0*/  @!P1 IADD3 R8, P0, PT, R16, 0x580, RZ ;  /* 0x0000058010089810 */ /* 0x000fe20007f1e0ff */
[----:B------:R-:W-:Y:S04]  /*46c0*/  VOTEU.ALL UP0, P1 ;  /* 0x0000000000ff7886 */ /* 0x000fe80000800000 */
[----:B------:R-:W-:Y:S02]  /*46d0*/  @!P1 IMAD.X R6, RZ, RZ, R17, P0 ;  /* 0x000000ffff069224 */ /* 0x000fe400000e0611 */
[----:B------:R-:W-:Y:S02]  /*46e0*/  IMAD.U32 R10, RZ, RZ, UR5 ;  /* 0x00000005ff0a7e24 */ /* 0x000fe4000f8e00ff */
[----:B------:R-:W-:Y:S03]  /*46f0*/  IMAD.U32 R11, RZ, RZ, UR4 ;  /* 0x00000004ff0b7e24 */ /* 0x000fe6000f8e00ff */
[----:B------:R-:W-:Y:S02]  /*4700*/  @!P1 R2UR UR4, R10 ;  /* 0x000000000a0492ca */ /* 0x000fe400000e0000 */
[----:B------:R-:W-:Y:S11]  /*4710*/  @!P1 R2UR UR5, R11 ;  /* 0x000000000b0592ca */ /* 0x000ff600000e0000 */
[----:B------:R-:W-:Y:S02]  /*4720*/  @!UPT UIADD3 URZ, UPT, UPT, URZ, URZ, URZ ;  /* 0x000000fffffff290 */ /* 0x000fe4000fffe0ff */
[----:B------:R2:W-:Y:S01]  /*4730*/  @!UP0 UTMALDG.3D [UR32], [UR4], desc[UR6] ;  /* 0x00000620040085b4 */ /* 0x0005e20008011000 */
[----:B------:R2:W-:Y:S01]  /*4740*/  @!P1 SYNCS.ARRIVE.TRANS64.RED.A0TR RZ, [UR21+0x30], R0 ;  /* 0x00003000ffff99a7 */ /* 0x0005e20008300415 */
[----:B------:R-:W-:Y:S01]  /*4750*/  SYNCS.ARRIVE.TRANS64.RED.A1T0 RZ, [UR40], RZ ;  /* 0x000000ffffff79a7 */ /* 0x000fe20008100428 */
[----:B------:R-:W3:Y:S02]  /*4760*/  SYNCS.PHASECHK.TRANS64.TRYWAIT P2, [UR21+0x58], R9 ;  /* 0x00005809ff0075a7 */ /* 0x000ee40008041115 */
[----:B--23--:R-:W-:Y:S05]  /*4770*/  @!P2 BRA `(.L_x_79) ;  /* 0x000000740044a947 */ /* 0x00cfea0003800000 */
.L_x_158:
        /* <DEDUP_REMOVED lines=8> */
[----:B------:R-:W-:Y:S01]  /*4800*/  @!UP0 UIADD3 UR24, UPT, UPT, UR21, 0x2200, URZ ;  /* 0x0000220015188890 */ /* 0x000fe2000fffe0ff */
[----:B------:R-:W-:Y:S01]  /*4810*/  VOTEU.ALL UP0, P1 ;  /* 0x0000000000ff7886 */ /* 0x000fe20000800000 */
[----:B------:R-:W-:Y:S01]  /*4820*/  UMOV UR27, UR35 ;  /* 0x00000023001b7c82 */ /* 0x000fe20008000000 */
[----:B------:R-:W-:Y:S02]  /*4830*/  UMOV UR28, UR36 ;  /* 0x00000024001c7c82 */ /* 0x000fe40008000000 */
[----:B------:R-:W-:Y:S02]  /*4840*/  IMAD.U32 R10, RZ, RZ, UR5 ;  /* 0x00000005ff0a7e24 */ /* 0x000fe4000f8e00ff */
[----:B------:R-:W-:Y:S02]  /*4850*/  IMAD.U32 R11, RZ, RZ, UR4 ;  /* 0x00000004ff0b7e24 */ /* 0x000fe4000f8e00ff */
[----:B------:R-:W-:Y:S01]  /*4860*/  @!P1 IMAD.X R6, RZ, RZ, R17, P0 ;  /* 0x000000ffff069224 */ /* 0x000fe200000e0611 */
        /* <DEDUP_REMOVED lines=8> */
.L_x_160:
[----:B------:R-:W-:Y:S01]  /*48f0*/  @!P1 R2UR UR5, R8 ;  /* 0x00000000080592ca */ /* 0x000fe200000e0000 */
[----:B------:R-:W-:Y:S01]  /*4900*/  VOTEU.ALL UP0, P1 ;  /* 0x0000000000ff7886 */ /* 0x000fe20000800000 */
[----:B------:R-:W-:Y:S01]  /*4910*/  @!P1 R2UR UR4, R6 ;  /* 0x00000000060492ca */ /* 0x000fe200000e0000 */
[----:B--2---:R-:W-:Y:S01]  /*4920*/  @!P1 IMAD.MOV.U32 R0, RZ, RZ, 0x2000 ;  /* 0x00002000ff009424 */ /* 0x004fe200078e00ff */
[----:B------:R-:W-:Y:S01]  /*4930*/  UMOV UR6, 0x0 ;  /* 0x0000000000067882 */ /* 0x000fe20000000000 */
[----:B------:R-:W-:Y:S01]  /*4940*/  UMOV UR7, 0x10000000 ;  /* 0x1000000000077882 */ /* 0x000fe20000000000 */
[----:B------:R-:W-:Y:S01]  /*4950*/  @!UP0 UIADD3 UR18, UPT, UPT, UR34, 0x80, URZ ;  /* 0x0000008022128890 */ /* 0x000fe2000fffe0ff */
[----:B------:R-:W-:Y:S01]  /*4960*/  VIADD R14, R14, 0x1 ;  /* 0x000000010e0e7836 */ /* 0x000fe20000000000 */
[----:B------:R-:W-:Y:S01]  /*4970*/  @!UP0 UIADD3 UR16, UPT, UPT, UR21, 0x4200, URZ ;  /* 0x0000420015108890 */ /* 0x000fe2000fffe0ff */
[----:B------:R-:W-:Y:S01]  /*4980*/  VOTEU.ALL UP0, P1 ;  /* 0x0000000000ff7886 */ /* 0x000fe20000800000 */
[----:B------:R-:W-:Y:S01]  /*4990*/  UMOV UR19, UR35 ;  /* 0x0000002300137c82 */ /* 0x000fe20008000000 */
[----:B------:R-:W-:Y:S02]  /*49a0*/  UMOV UR20, UR36 ;  /* 0x0000002400147c82 */ /* 0x000fe40008000000 */
        /* <DEDUP_REMOVED lines=10> */
.L_x_162:
[----:B------:R-:W-:Y:S01]  /*4a50*/  @!P1 IADD3 R6, P0, PT, R16, 0x580, RZ ;  /* 0x0000058010069810 */ /* 0x000fe20007f1e0ff */
[----:B------:R-:W-:Y:S01]  /*4a60*/  VOTEU.ALL UP0, P1 ;  /* 0x0000000000ff7886 */ /* 0x000fe20000800000 */
[----:B------:R-:W-:Y:S01]  /*4a70*/  UMOV UR6, 0x0 ;  /* 0x0000000000067882 */ /* 0x000fe20000000000 */
[----:B------:R-:W-:Y:S01]  /*4a80*/  UMOV UR7, 0x10000000 ;  /* 0x1000000000077882 */ /* 0x000fe20000000000 */
[----:B------:R-:W-:Y:S01]  /*4a90*/  @!P1 R2UR UR5, R6 ;  /* 0x00000000060592ca */ /* 0x000fe200000e0000 */
[----:B--2---:R-:W-:Y:S01]  /*4aa0*/  @!P1 IMAD.X R0, RZ, RZ, R17, P0 ;  /* 0x000000ffff009224 */ /* 0x004fe200000e0611 */
[----:B------:R-:W-:Y:S01]  /*4ab0*/  @!UP0 UIADD3 UR10, UPT, UPT, UR34, 0xc0, URZ ;  /* 0x000000c0220a8890 */ /* 0x000fe2000fffe0ff */
[----:B------:R-:W-:Y:S01]  /*4ac0*/  R2UR UR16, R160 ;  /* 0x00000000a01072ca */ /* 0x000fe200000e0000 */
[----:B------:R-:W-:Y:S01]  /*4ad0*/  @!UP0 UIADD3 UR8, UPT, UPT, UR21, 0x6200, URZ ;  /* 0x0000620015088890 */ /* 0x000fe2000fffe0ff */
[----:B------:R-:W-:Y:S01]  /*4ae0*/  ISETP.NE.AND P0, PT, R14, 0x2, PT ;  /* 0x000000020e00780c */ /* 0x000fe20003f05270 */
[----:B------:R-:W-:Y:S01]  /*4af0*/  @!UP0 UIADD3 UR9, UPT, UPT, UR21, 0x48, URZ ;  /* 0x0000004815098890 */ /* 0x000fe2000fffe0ff */
[----:B------:R-:W-:Y:S01]  /*4b00*/  @!P1 R2UR UR4, R0 ;  /* 0x00000000000492ca */ /* 0x000fe200000e0000 */
[----:B------:R-:W-:Y:S01]  /*4b10*/  VOTEU.ALL UP0, P1 ;  /* 0x0000000000ff7886 */ /* 0x000fe20000800000 */
[----:B------:R-:W-:Y:S01]  /*4b20*/  UMOV UR11, UR35 ;  /* 0x00000023000b7c82 */ /* 0x000fe20008000000 */
[----:B------:R-:W-:Y:S01]  /*4b30*/  UMOV UR12, UR36 ;  /* 0x00000024000c7c82 */ /* 0x000fe20008000000 */
[----:B------:R-:W-:Y:S01]  /*4b40*/  SEL R0, RZ, 0x1, P0 ;  /* 0x00000001ff007807 */ /* 0x000fe20000000000 */
[----:B------:R-:W-:Y:S01]  /*4b50*/  UIADD3 UR20, UPT, UPT, UR13, UR59, URZ ;  /* 0x0000003b0d147290 */ /* 0x000fe2000fffe0ff */
[----:B------:R-:W-:Y:S01]  /*4b60*/  IMAD.U32 R8, RZ, RZ, UR5 ;  /* 0x00000005ff087e24 */ /* 0x000fe2000f8e00ff */
[----:B------:R-:W-:Y:S01]  /*4b70*/  LOP3.LUT R15, R15, 0x1, RZ, 0x3c, !PT ;  /* 0x000000010f0f7812 */ /* 0x000fe200078e3cff */
[----:B------:R-:W-:Y:S01]  /*4b80*/  UPLOP3.LUT UP3, UPT, UPT, UPT, UPT, 0x80, 0x8 ;  /* 0x000000000008789c */ /* 0x000fe20003f6f070 */
[----:B------:R-:W-:Y:S01]  /*4b90*/  LOP3.LUT R13, R13, R0, RZ, 0x3c, !PT ;  /* 0x000000000d0d7212 */ /* 0x000fe200078e3cff */
[----:B------:R-:W-:Y:S01]  /*4ba0*/  UIADD3 UR16, UPT, UPT, UR14, UR16, URZ ;  /* 0x000000100e107290 */ /* 0x000fe2000fffe0ff */
[----:B------:R-:W-:Y:S01]  /*4bb0*/  SEL R14, R14, RZ, P0 ;  /* 0x000000ff0e0e7207 */ /* 0x000fe20000000000 */
[----:B------:R-:W-:Y:S01]  /*4bc0*/  UMOV UR36, UR29 ;  /* 0x0000001d00247c82 */ /* 0x000fe20008000000 */
[----:B------:R-:W-:Y:S01]  /*4bd0*/  IMAD.U32 R9, RZ, RZ, UR4 ;  /* 0x00000004ff097e24 */ /* 0x000fe2000f8e00ff */
[----:B------:R-:W-:Y:S04]  /*4be0*/  @!P1 R2UR UR4, R8 ;  /* 0x00000000080492ca */ /* 0x000fe800000e0000 */
[----:B------:R-:W-:Y:S11]  /*4bf0*/  @!P1 R2UR UR5, R9 ;  /* 0x00000000090592ca */ /* 0x000ff600000e0000 */
[----:B------:R-:W-:Y:S02]  /*4c00*/  @!UPT UIADD3 URZ, UPT, UPT, URZ, URZ, URZ ;  /* 0x000000fffffff290 */ /* 0x000fe4000fffe0ff */
[----:B------:R2:W-:Y:S01]  /*4c10*/  @!UP0 UTMALDG.3D [UR8], [UR4], desc[UR6] ;  /* 0x00000608040085b4 */ /* 0x0005e20008011000 */
[----:B------:R2:W-:Y:S01]  /*4c20*/  @!P1 SYNCS.ARRIVE.TRANS64.RED.A0TR RZ, [UR21+0x48], R7 ;  /* 0x00004807ffff99a7 */ /* 0x0005e20008300415 */
[----:B------:R-:W-:Y:S01]  /*4c30*/  SYNCS.ARRIVE.TRANS64.RED.A1T0 RZ, [UR37], RZ ;  /* 0x000000ffffff79a7 */ /* 0x000fe20008100425 */
[----:B------:R-:W-:Y:S05]  /*4c40*/  BRA.U UP1, `(.L_x_82) ;  /* 0xfffffff101747547 */ /* 0x000fea000b83ffff */
[----:B------:R-:W-:-:S04]  /*4c50*/  SHF.L.U32 R3, R15, 0x1f, RZ ;  /* 0x0000001f0f037819 */ /* 0x000fc800000006ff */
[----:B------:R-:W3:Y:S02]  /*4c60*/  SYNCS.PHASECHK.TRANS64.TRYWAIT P0, [UR21+0x50], R3 ;  /* 0x00005003ff0075a7 */ /* 0x000ee40008001115 */
[----:B---3--:R-:W-:Y:S05]  /*4c70*/  @!P0 BRA `(.L_x_83) ;  /* 0x00000070004c8947 */ /* 0x008fea0003800000 */
.L_x_164:
[----:B------:R-:W4:Y:S02]  /*4c80*/  SYNCS.PHASECHK.TRANS64.TRYWAIT P0, [UR21+0x58], R3 ;  /* 0x00005803ff0075a7 */ /* 0x000f240008001115 */
[----:B----4-:R-:W-:Y:S05]  /*4c90*/  @!P0 BRA `(.L_x_84) ;  /* 0x00000070005c8947 */ /* 0x010fea0003800000 */
.L_x_166:
[----:B------:R-:W4:Y:S02]  /*4ca0*/  SYNCS.PHASECHK.TRANS64.TRYWAIT P0, [UR21+0x60], R3 ;  /* 0x00006003ff0075a7 */ /* 0x000f240008001115 */
[----:B----4-:R-:W-:Y:S05]  /*4cb0*/  @!P0 BRA `(.L_x_85) ;  /* 0x00000070006c8947 */ /* 0x010fea0003800000 */
.L_x_168:
[----:B---3--:R-:W-:-:S07]  /*4cc0*/  MOV R0, UR21 ;  /* 0x0000001500007c02 */ /* 0x008fce0008000f00 */
.L_x_86:
[----:B---3--:R-:W-:-:S04]  /*4cd0*/  SHF.L.U32 R3, R15, 0x1f, RZ ;  /* 0x0000001f0f037819 */ /* 0x008fc800000006ff */
[----:B------:R3:W4:Y:S03]  /*4ce0*/  SYNCS.PHASECHK.TRANS64.TRYWAIT P0, [R0+URZ+0x68], R3 ;  /* 0x00006803000075a7 */ /* 0x00072600080011ff */
[----:B----4-:R-:W-:Y:S05]  /*4cf0*/  @!P0 NANOSLEEP.SYNCS 0x989680 ;  /* 0x009896800000895d */ /* 0x010fea0003900000 */
[----:B------:R-:W4:Y:S02]  /*4d00*/  @!P0 SYNCS.PHASECHK.TRANS64 P0, [R0+URZ+0x68], R3 ;  /* 0x00006803000085a7 */ /* 0x000f2400080010ff */
[----:B-12-4-:R-:W-:Y:S05]  /*4d10*/  @P0 EXIT ;  /* 0x000000000000094d */ /* 0x016fea0003800000 */
[----:B------:R-:W-:Y:S05]  /*4d20*/  BRA `(.L_x_86) ;  /* 0xfffffffc00e87947 */ /* 0x000fea000383ffff */
.L_x_71:
[----:B------:R-:W-:-:S06]  /*4d30*/  UISETP.GE.AND UP0, UPT, UR17, 0x4, UPT ;  /* 0x000000041100788c */ /* 0x000fcc000bf06270 */
[----:B------:R-:W-:-:S13]  /*4d40*/  PLOP3.LUT P0, PT, PT, PT, UP0, 0x80, 0x8 ;  /* 0x000000000008781c */ /* 0x000fda0003f0f008 */
[----:B------:R-:W-:Y:S05]  /*4d50*/  @!P0 EXIT ;  /* 0x000000000000894d */ /* 0x000fea0003800000 */
[----:B------:R-:W1:Y:S08]  /*4d60*/  S2UR UR4, SR_CgaCtaId ;  /* 0x00000000000479c3 */ /* 0x000e700000008800 */
[----:B------:R-:W-:Y:S01]  /*4d70*/  BAR.SYNC.DEFER_BLOCKING 0x6, 0xa0 ;  /* 0x0182800000007b1d */ /* 0x000fe20000010000 */
[C---:B------:R-:W-:Y:S01]  /*4d80*/  IMAD.SHL.U32 R4, R170.reuse, 0x40, RZ ;  /* 0x00000040aa047824 */ /* 0x040fe200078e00ff */
[C---:B------:R-:W-:Y:S01]  /*4d90*/  LOP3.LUT R174, R170.reuse, 0x60, RZ, 0xc0, !PT ;  /* 0x00000060aaae7812 */ /* 0x040fe200078ec0ff */
[C---:B------:R-:W-:Y:S01]  /*4da0*/  IMAD.SHL.U32 R137, R170.reuse, 0x8, RZ ;  /* 0x00000008aa897824 */ /* 0x040fe200078e00ff */
[C---:B------:R-:W-:Y:S01]  /*4db0*/  LOP3.LUT R172, R170.reuse, 0x2, RZ, 0xc0, !PT ;  /* 0x00000002aaac7812 */ /* 0x040fe200078ec0ff */
[----:B------:R-:W-:Y:S01]  /*4dc0*/  IMAD.U32 R69, R170, 0x10000, RZ ;  /* 0x00010000aa457824 */ /* 0x000fe200078e00ff */
[----:B------:R-:W-:-:S02]  /*4dd0*/  UMOV UR44, 0x400 ;  /* 0x00000400002c7882 */ /* 0x000fc40000000000 */
[----:B------:R-:W2:Y:S01]  /*4de0*/  LDC.64 R156, c[0x0][0x8b0] ;  /* 0x00022c00ff9c7b82 */ /* 0x000ea20000000a00 */
[----:B------:R-:W-:Y:S01]  /*4df0*/  LOP3.LUT R6, R4, 0x180, RZ, 0xc0, !PT ;  /* 0x0000018004067812 */ /* 0x000fe200078ec0ff */
[----:B------:R-:W-:Y:S01]  /*4e00*/  HFMA2 R162, -RZ, RZ, 0, 0 ;  /* 0x00000000ffa27431 */ /* 0x000fe200000001ff */
[----:B------:R-:W-:Y:S01]  /*4e10*/  LOP3.LUT R170, R170, 0x4, RZ, 0xc0, !PT ;  /* 0x00000004aaaa7812 */ /* 0x000fe200078ec0ff */
[----:B------:R-:W-:Y:S01]  /*4e20*/  IMAD.MOV.U32 R68, RZ, RZ, RZ ;  /* 0x000000ffff447224 */ /* 0x000fe200078e00ff */
[----:B------:R-:W-:Y:S01]  /*4e30*/  LOP3.LUT R137, R6, 0x30, R137, 0xf8, !PT ;  /* 0x0000003006897812 */ /* 0x000fe200078ef889 */
[----:B------:R-:W-:Y:S01]  /*4e40*/  IMAD.MOV.U32 R168, RZ, RZ, RZ ;  /* 0x000000ffffa87224 */ /* 0x000fe200078e00ff */
[----:B------:R-:W-:Y:S01]  /*4e50*/  LOP3.LUT R69, R69, 0x600000, RZ, 0xc0, !PT ;  /* 0x0060000045457812 */ /* 0x000fe200078ec0ff */
[----:B------:R-:W3:Y:S01]  /*4e60*/  LDC.64 R138, c[0x0][0x8a8] ;  /* 0x00022a00ff8a7b82 */ /* 0x000ee20000000a00 */
[----:B------:R-:W-:Y:S02]  /*4e70*/  LOP3.LUT R137, R137, 0x1e40, R4, 0xf8, !PT ;  /* 0x00001e4089897812 */ /* 0x000fe400078ef804 */
[----:B------:R-:W-:Y:S01]  /*4e80*/  CS2R R166, SRZ ;  /* 0x0000000000a67805 */ /* 0x000fe2000001ff00 */
[----:B------:R-:W-:Y:S01]  /*4e90*/  IMAD.MOV.U32 R165, RZ, RZ, RZ ;  /* 0x000000ffffa57224 */ /* 0x000fe200078e00ff */
[----:B------:R-:W-:Y:S01]  /*4ea0*/  IADD3 R169, PT, PT, -R170, 0x2, RZ ;  /* 0x00000002aaa97810 */ /* 0x000fe20007ffe1ff */
[----:B------:R-:W-:Y:S01]  /*4eb0*/  IMAD.MOV R163, RZ, RZ, -R170 ;  /* 0x000000ffffa37224 */ /* 0x000fe200078e0aaa */
[----:B------:R-:W-:Y:S01]  /*4ec0*/  IADD3 R164, PT, PT, -R172, RZ, RZ ;  /* 0x000000ffaca47210 */ /* 0x000fe20007ffe1ff */
[----:B------:R-:W4:Y:S01]  /*4ed0*/  LDCU UR57, c[0x0][0x370] ;  /* 0x00006e00ff3977ac */ /* 0x000f220008000800 */
[----:B-1----:R-:W-:Y:S01]  /*4ee0*/  ULEA UR44, UR4, UR44, 0x18 ;  /* 0x0000002c042c7291 */ /* 0x002fe2000f8ec0ff */
[----:B------:R-:W1:Y:S03]  /*4ef0*/  LDCU.64 UR62, c[0x0][0x348] ;  /* 0x00006900ff3e77ac */ /* 0x000e660008000a00 */
[----:B------:R-:W-:-:S02]  /*4f00*/  UIADD3 UR4, UPT, UPT, UR44, 0x8200, URZ ;  /* 0x000082002c047890 */ /* 0x000fc4000fffe0ff */
[----:B------:R-:W-:Y:S01]  /*4f10*/  VIADD R171, R137, UR44 ;  /* 0x0000002c89ab7c36 */ /* 0x000fe20008000000 */
[----:B------:R-:W-:Y:S02]  /*4f20*/  UIADD3 UR5, UPT, UPT, UR44, 0x200, URZ ;  /* 0x000002002c057890 */ /* 0x000fe4000fffe0ff */
[----:B------:R-:W4:Y:S01]  /*4f30*/  LDS R0, [UR44+0x110] ;  /* 0x0001102cff007984 */ /* 0x000f220008000800 */
[----:B------:R-:W1:Y:S01]  /*4f40*/  LDCU UR43, c[0x0][0xb0c] ;  /* 0x00016180ff2b77ac */ /* 0x000e620008000800 */
[----:B------:R-:W-:Y:S01]  /*4f50*/  VIADD R171, R171, 0x200 ;  /* 0x00000200abab7836 */ /* 0x000fe20000000000 */
[----:B------:R-:W-:Y:S01]  /*4f60*/  MOV R173, UR4 ;  /* 0x0000000400ad7c02 */ /* 0x000fe20008000f00 */
[----:B------:R-:W-:Y:S01]  /*4f70*/  IMAD.U32 R175, RZ, RZ, UR5 ;  /* 0x00000005ffaf7e24 */ /* 0x000fe2000f8e00ff */
[----:B------:R-:W1:Y:S01]  /*4f80*/  LDCU UR39, c[0x0][0xb30] ;  /* 0x00016600ff2777ac */ /* 0x000e620008000800 */
[----:B------:R-:W1:Y:S01]  /*4f90*/  LDCU.64 UR46, c[0x0][0x888] ;  /* 0x00011100ff2e77ac */ /* 0x000e620008000a00 */
[----:B------:R-:W1:Y:S01]  /*4fa0*/  LDCU.64 UR40, c[0x0][0xb28] ;  /* 0x00016500ff2877ac */ /* 0x000e620008000a00 */
[----:B------:R-:W1:Y:S01]  /*4fb0*/  LDCU.64 UR60, c[0x0][0x890] ;  /* 0x00011200ff3c77ac */ /* 0x000e620008000a00 */
[----:B------:R-:W1:Y:S01]  /*4fc0*/  LDCU.128 UR52, c[0x0][0xb10] ;  /* 0x00016200ff3477ac */ /* 0x000e620008000c00 */
[----:B------:R-:W1:Y:S02]  /*4fd0*/  LDCU UR56, c[0x0][0x374] ;  /* 0x00006e80ff3877ac */ /* 0x000e640008000800 */
[----:B-1234-:R-:W-:-:S07]  /*4fe0*/  IADD3 R69, PT, PT, R0, R69, RZ ;  /* 0x0000004500457210 */ /* 0x01efce0007ffe0ff */
.L_x_131:
[C---:B------:R-:W-:Y:S02]  /*4ff0*/  LEA R3, R162.reuse, UR44, 0x3 ;  /* 0x0000002ca2037c11 */ /* 0x040fe4000f8e18ff */
[----:B------:R-:W-:Y:S02]  /*5000*/  SHF.L.U32 R0, R167, 0x1f, RZ ;  /* 0x0000001fa7007819 */ /* 0x000fe400000006ff */
[----:B-1----:R-:W-:Y:S02]  /*5010*/  LEA R5, R162, UR44, 0x4 ;  /* 0x0000002ca2057c11 */ /* 0x002fe4000f8e20ff */
[----:B------:R-:W1:Y:S02]  /*5020*/  SYNCS.PHASECHK.TRANS64.TRYWAIT P0, [R3+URZ+0x80], R0 ;  /* 0x00008000030075a7 */ /* 0x000e6400080011ff */
[----:B-1----:R-:W-:Y:S05]  /*5030*/  @!P0 BRA `(.L_x_87) ;  /* 0x0000006c00a48947 */ /* 0x002fea0003800000 */
.L_x_169:
        /* <DEDUP_REMOVED lines=11> */
[----:B------:R-:W-:Y:S01]  /*50f0*/  PLOP3.LUT P0, PT, PT, PT, UP1, 0x80, 0x8 ;  /* 0x000000000008781c */ /* 0x000fe20003f0f018 */
[----:B------:R-:W-:Y:S11]  /*5100*/  UP2UR UR45, UPR, URZ, 0x2 ;  /* 0x00000002ff2d7883 */ /* 0x000ff60008000000 */
[----:B------:R-:W-:Y:S01]  /*5110*/  @!UPT UIADD3 URZ, UPT, UPT, URZ, URZ, URZ ;  /* 0x000000fffffff290 */ /* 0x000fe2000fffe0ff */
[----:B-1----:R-:W-:Y:S02]  /*5120*/  @P0 SHF.R.U32.HI R0, RZ, 0x10, R5 ;  /* 0x00000010ff000819 */ /* 0x002fe40000011605 */
        /* <DEDUP_REMOVED lines=12> */
[----:B------:R-:W2:Y:S01]  /*51f0*/  LDCU UR12, c[0x0][0xb20] ;  /* 0x00016400ff0c77ac */ /* 0x000ea20008000800 */
[----:B------:R-:W-:Y:S02]  /*5200*/  UIMAD.WIDE.U32 UR4, UR56, UR55, URZ ;  /* 0x00000037380472a5 */ /* 0x000fe4000f8e00ff */
[----:B------:R-:W-:Y:S02]  /*5210*/  UIMAD.WIDE.U32 UR6, UR57, UR52, URZ ;  /* 0x00000034390672a5 */ /* 0x000fe4000f8e00ff */
[----:B------:R-:W-:Y:S02]  /*5220*/  UISETP.NE.AND UP0, UPT, UR54, 0x1, UPT ;  /* 0x000000013600788c */ /* 0x000fe4000bf05270 */
[----:B------:R-:W-:Y:S02]  /*5230*/  UIMAD.WIDE.U32 UR8, UR37, UR55, URZ ;  /* 0x00000037250872a5 */ /* 0x000fe4000f8e00ff */
[----:B------:R-:W-:Y:S02]  /*5240*/  UIMAD.WIDE.U32 UR10, UR38, UR52, URZ ;  /* 0x00000034260a72a5 */ /* 0x000fe4000f8e00ff */
[----:B------:R-:W-:Y:S02]  /*5250*/  UISETP.NE.AND UP1, UPT, UR43, 0x1, UPT ;  /* 0x000000012b00788c */ /* 0x000fe4000bf25270 */
[----:B------:R-:W-:Y:S01]  /*5260*/  UISETP.NE.AND UP2, UPT, UR42, 0x1, UPT ;  /* 0x000000012a00788c */ /* 0x000fe2000bf45270 */
[----:B------:R-:W-:Y:S02]  /*5270*/  UMOV UR4, UR5 ;  /* 0x0000000500047c82 */ /* 0x000fe40008000000 */
[----:B--2---:R-:W-:Y:S03]  /*5280*/  USHF.R.U32.HI UR5, URZ, UR12, UR4 ;  /* 0x0000000cff057299 */ /* 0x004fe60008011604 */
[----:B------:R-:W-:Y:S02]  /*5290*/  UMOV UR4, UR7 ;  /* 0x0000000700047c82 */ /* 0x000fe40008000000 */
[----:B------:R-:W-:Y:S02]  /*52a0*/  USHF.R.U32.HI UR7, URZ, UR53, UR4 ;  /* 0x00000035ff077299 */ /* 0x000fe40008011604 */
[----:B------:R-:W-:Y:S02]  /*52b0*/  USEL UR4, UR56, UR5, !UP0 ;  /* 0x0000000538047287 */ /* 0x000fe4000c000000 */
[----:B------:R-:W-:Y:S01]  /*52c0*/  USEL UR7, UR57, UR7, !UP1 ;  /* 0x0000000739077287 */ /* 0x000fe2000c800000 */
[----:B------:R-:W-:Y:S01]  /*52d0*/  UMOV UR5, UR9 ;  /* 0x0000000900057c82 */ /* 0x000fe20008000000 */
[----:B------:R-:W-:Y:S02]  /*52e0*/  UIMAD.WIDE.U32 UR8, UR4, UR40, URZ ;  /* 0x00000028040872a5 */ /* 0x000fe4000f8e00ff */
[----:B------:R-:W-:Y:S03]  /*52f0*/  USHF.R.U32.HI UR6, URZ, UR12, UR5 ;  /* 0x0000000cff067299 */ /* 0x000fe60008011605 */
[----:B------:R-:W-:Y:S01]  /*5300*/  UMOV UR5, UR11 ;  /* 0x0000000b00057c82 */ /* 0x000fe20008000000 */
[----:B------:R-:W-:Y:S02]  /*5310*/  UIMAD.WIDE.U32 UR10, UR7, UR40, URZ ;  /* 0x00000028070a72a5 */ /* 0x000fe4000f8e00ff */
[----:B------:R-:W-:Y:S02]  /*5320*/  USHF.R.U32.HI UR12, URZ, UR53, UR5 ;  /* 0x00000035ff0c7299 */ /* 0x000fe40008011605 */
[----:B------:R-:W-:Y:S01]  /*5330*/  USEL UR6, UR37, UR6, !UP0 ;  /* 0x0000000625067287 */ /* 0x000fe2000c000000 */
[----:B------:R-:W-:Y:S02]  /*5340*/  UMOV UR5, UR9 ;  /* 0x0000000900057c82 */ /* 0x000fe40008000000 */
[----:B------:R-:W-:Y:S01]  /*5350*/  UMOV UR10, UR11 ;  /* 0x0000000b000a7c82 */ /* 0x000fe20008000000 */
[----:B------:R-:W-:Y:S02]  /*5360*/  @UP2 USHF.R.U32.HI UR4, URZ, UR41, UR5 ;  /* 0x00000029ff042299 */ /* 0x000fe40008011605 */
[----:B------:R-:W-:Y:S02]  /*5370*/  @UP2 USHF.R.U32.HI UR7, URZ, UR41, UR10 ;  /* 0x00000029ff072299 */ /* 0x000fe4000801160a */
[----:B------:R-:W-:Y:S02]  /*5380*/  UIMAD UR4, UR42, UR4, URZ ;  /* 0x000000042a0472a4 */ /* 0x000fe4000f8e02ff */
        /* <DEDUP_REMOVED lines=8> */
[----:B------:R-:W-:Y:S02]  /*5410*/  USEL UR11, UR6, UR4, !UP2 ;  /* 0x00000004060b7287 */ /* 0x000fe4000d000000 */
[----:B------:R-:W-:Y:S02]  /*5420*/  UIADD3 UR8, UPT, UPT, -UR5, URZ, URZ ;  /* 0x000000ff05087290 */ /* 0x000fe4000fffe1ff */
[----:B------:R-:W-:Y:S01]  /*5430*/  UIADD3 UR10, UPT, UPT, -UR11, URZ, URZ ;  /* 0x000000ff0b0a7290 */ /* 0x000fe2000fffe1ff */
[----:B------:R-:W-:Y:S01]  /*5440*/  @!UP0 UMOV UR4, UR9 ;  /* 0x0000000900048c82 */ /* 0x000fe20008000000 */
[----:B------:R-:W-:Y:S02]  /*5450*/  UIADD3 UR9, UPT, UPT, -UR6, URZ, URZ ;  /* 0x000000ff06097290 */ /* 0x000fe4000fffe1ff */
[----:B------:R-:W-:Y:S02]  /*5460*/  @!UP0 USHF.R.U32.HI UR4, URZ, UR41, UR4 ;  /* 0x00000029ff048299 */ /* 0x000fe40008011604 */
[----:B------:R-:W-:Y:S02]  /*5470*/  UIMAD UR10, UR42, UR10, UR6 ;  /* 0x0000000a2a0a72a4 */ /* 0x000fe4000f8e0206 */
[----:B------:R-:W-:Y:S04]  /*5480*/  @!UP0 USEL UR4, UR5, UR4, !UP2 ;  /* 0x0000000405048287 */ /* 0x000fe8000d000000 */
[----:B------:R-:W-:Y:S02]  /*5490*/  @!UP0 UIMAD UR10, UR7, UR10, UR4 ;  /* 0x0000000a070a82a4 */ /* 0x000fe4000f8e0204 */
[----:B------:R-:W-:Y:S02]  /*54a0*/  @!UP0 UIADD3 UR11, UPT, UPT, UR11, -UR4, URZ ;  /* 0x800000040b0b8290 */ /* 0x000fe4000fffe0ff */
[----:B------:R-:W-:Y:S02]  /*54b0*/  UIMAD UR7, UR43, UR8, UR38 ;  /* 0x000000082b0772a4 */ /* 0x000fe4000f8e0226 */
[----:B------:R-:W-:Y:S02]  /*54c0*/  @!UP0 UIMAD UR6, UR11, UR42, UR5 ;  /* 0x0000002a0b0682a4 */ /* 0x000fe4000f8e0205 */
[----:B------:R-:W-:Y:S01]  /*54d0*/  UIMAD UR4, UR54, UR9, UR37 ;  /* 0x00000009360472a4 */ /* 0x000fe2000f8e0225 */
[----:B------:R-:W-:Y:S02]  /*54e0*/  @!UP0 UMOV UR5, UR10 ;  /* 0x0000000a00058c82 */ /* 0x000fe40008000000 */
[----:B------:R-:W-:Y:S02]  /*54f0*/  UIMAD UR38, UR5, UR43, UR7 ;  /* 0x0000002b052672a4 */ /* 0x000fe4000f8e0207 */
[----:B------:R-:W-:Y:S11]  /*5500*/  UIMAD UR37, UR6, UR54, UR4 ;  /* 0x00000036062572a4 */ /* 0x000ff6000f8e0204 */
[----:B------:R-:W-:Y:S01]  /*5510*/  @!UPT UIADD3 URZ, UPT, UPT, URZ, URZ, URZ ;  /* 0x000000fffffff290 */ /* 0x000fe2000fffe0ff */
.L_x_88:
[----:B------:R-:W-:Y:S01]  /*5520*/  UISETP.NE.AND UP0, UPT, UR39, 0x1, UPT ;  /* 0x000000012700788c */ /* 0x000fe2000bf05270 */
[----:B------:R-:W-:Y:S01]  /*5530*/  IADD3 R162, PT, PT, R162, 0x1, RZ ;  /* 0x00000001a2a27810 */ /* 0x000fe20007ffe0ff */
[----:B------:R-:W-:Y:S02]  /*5540*/  UIADD3 UR11, UPT, UPT, UR44, 0x200, URZ ;  /* 0x000002002c0b7890 */ /* 0x000fe4000fffe0ff */
[----:B------:R-:W-:Y:S02]  /*5550*/  USHF.L.U32 UR50, UR16, 0x7, URZ ;  /* 0x0000000710327899 */ /* 0x000fe400080006ff */
[----:B------:R-:W-:Y:S05]  /*5560*/  USHF.L.U32 UR49, UR20, 0x8, URZ ;  /* 0x0000000814317899 */ /* 0x000fea00080006ff */
[----:B------:R-:W2:Y:S01]  /*5570*/  @!UP0 LDCU.128 UR12, c[0x0][0xb10] ;  /* 0x00016200ff0c87ac */ /* 0x000ea20008000c00 */
[----:B------:R-:W3:Y:S01]  /*5580*/  @!UP0 LDCU UR5, c[0x0][0xb0c] ;  /* 0x00016180ff0587ac */ /* 0x000ee20008000800 */
[----:B------:R-:W4:Y:S01]  /*5590*/  @!UP0 LDCU UR10, c[0x0][0xb20] ;  /* 0x00016400ff0a87ac */ /* 0x000f220008000800 */
[----:B--2---:R-:W-:Y:S02]  /*55a0*/  UIMAD.WIDE.U32 UR8, UR38, UR12, URZ ;  /* 0x0000000c260872a5 */ /* 0x004fe4000f8e00ff */
[----:B------:R-:W-:Y:S02]  /*55b0*/  UIMAD.WIDE.U32 UR6, UR37, UR15, URZ ;  /* 0x0000000f250672a5 */ /* 0x000fe4000f8e00ff */
[----:B------:R-:W-:Y:S03]  /*55c0*/  @!UP0 UISETP.NE.AND UP1, UPT, UR14, 0x1, UPT ;  /* 0x000000010e00888c */ /* 0x000fe6000bf25270 */
[----:B------:R-:W-:Y:S01]  /*55d0*/  @!UP0 UMOV UR4, UR9 ;  /* 0x0000000900048c82 */ /* 0x000fe20008000000 */
[----:B---3--:R-:W-:Y:S02]  /*55e0*/  @!UP0 UISETP.NE.AND UP2, UPT, UR5, 0x1, UPT ;  /* 0x000000010500888c */ /* 0x008fe4000bf45270 */
[----:B------:R-:W-:Y:S01]  /*55f0*/  @!UP0 USHF.R.U32.HI UR4, URZ, UR13, UR4 ;  /* 0x0000000dff048299 */ /* 0x000fe20008011604 */
[----:B------:R-:W-:Y:S02]  /*5600*/  @!UP0 UMOV UR6, UR7 ;  /* 0x0000000700068c82 */ /* 0x000fe40008000000 */
[----:B----4-:R-:W-:Y:S02]  /*5610*/  @!UP0 USHF.R.U32.HI UR6, URZ, UR10, UR6 ;  /* 0x0000000aff068299 */ /* 0x010fe40008011606 */
[----:B------:R-:W-:Y:S02]  /*5620*/  @!UP0 USEL UR7, UR38, UR4, !UP2 ;  /* 0x0000000426078287 */ /* 0x000fe4000d000000 */
[----:B------:R-:W-:Y:S04]  /*5630*/  @!UP0 USEL UR6, UR37, UR6, !UP1 ;  /* 0x0000000625068287 */ /* 0x000fe8000c800000 */
[----:B------:R-:W-:Y:S02]  /*5640*/  @!UP0 UIADD3 UR4, UPT, UPT, -UR7, UR6, URZ ;  /* 0x0000000607048290 */ /* 0x000fe4000fffe1ff */
[----:B------:R-:W-:Y:S02]  /*5650*/  @!UP0 UIADD3 UR6, UPT, UPT, UR7, -UR6, URZ ;  /* 0x8000000607068290 */ /* 0x000fe4000fffe0ff */
[----:B------:R-:W-:Y:S02]  /*5660*/  @!UP0 UIMAD UR38, UR4, UR5, UR38 ;  /* 0x00000005042682a4 */ /* 0x000fe4000f8e0226 */
[----:B------:R-:W-:Y:S02]  /*5670*/  @!UP0 UIMAD UR37, UR6, UR14, UR37 ;  /* 0x0000000e062582a4 */ /* 0x000fe4000f8e0225 */
[----:B------:R-:W-:Y:S09]  /*5680*/  ULOP3.LUT UP0, URZ, UR11, 0x1b0, URZ, 0xc0, !UPT ;  /* 0x000001b00bff7892 */ /* 0x000ff2000f80c0ff */
[----:B------:R-:W-:Y:S05]  /*5690*/  BRA.U !UP0, `(.L_x_89) ;  /* 0x0000000108407547 */ /* 0x000fea000b800000 */
[----:B------:R-:W2:Y:S01]  /*56a0*/  LDCU.64 UR8, c[0x4][0x88] ;  /* 0x01001100ff0877ac */ /* 0x000ea20008000a00 */
[----:B------:R-:W-:Y:S01]  /*56b0*/  MOV R3, 0x0 ;  /* 0x0000000000037802 */ /* 0x000fe20000000f00 */
[----:B------:R-:W-:Y:S02]  /*56c0*/  HFMA2 R12, -RZ, RZ, 0, 5.9604644775390625e-08 ;  /* 0x00000001ff0c7431 */ /* 0x000fe400000001ff */
[----:B------:R-:W-:Y:S02]  /*56d0*/  IMAD.MOV.U32 R8, RZ, RZ, 0x70 ;  /* 0x00000070ff087424 */ /* 0x000fe400078e00ff */
[----:B------:R-:W-:Y:S01]  /*56e0*/  IMAD.MOV.U32 R13, RZ, RZ, RZ ;  /* 0x000000ffff0d7224 */ /* 0x000fe200078e00ff */
[----:B------:R-:W3:Y:S01]  /*56f0*/  LDCU.64 UR6, c[0x4][0x90] ;  /* 0x01001200ff0677ac */ /* 0x000ee20008000a00 */
[----:B------:R-:W4:Y:S01]  /*5700*/  LDC.64 R2, c[0x4][R3] ;  /* 0x0100000003027b82 */ /* 0x000f220000000a00 */
[----:B------:R-:W1:Y:S01]  /*5710*/  LDCU.64 UR4, c[0x4][0x8] ;  /* 0x01000100ff0477ac */ /* 0x000e620008000a00 */
[----:B--2---:R-:W-:Y:S01]  /*5720*/  MOV R5, UR9 ;  /* 0x0000000900057c02 */ /* 0x004fe20008000f00 */
[----:B------:R-:W-:Y:S01]  /*5730*/  IMAD.U32 R4, RZ, RZ, UR8 ;  /* 0x00000008ff047e24 */ /* 0x000fe2000f8e00ff */
[----:B---3--:R-:W-:Y:S01]  /*5740*/  MOV R7, UR7 ;  /* 0x0000000700077c02 */ /* 0x008fe20008000f00 */
[----:B------:R-:W-:Y:S01]  /*5750*/  IMAD.U32 R6, RZ, RZ, UR6 ;  /* 0x00000006ff067e24 */ /* 0x000fe2000f8e00ff */
[----:B-1----:R-:W-:Y:S01]  /*5760*/  MOV R11, UR5 ;  /* 0x00000005000b7c02 */ /* 0x002fe20008000f00 */
[----:B------:R-:W-:Y:S02]  /*5770*/  IMAD.U32 R10, RZ, RZ, UR4 ;  /* 0x00000004ff0a7e24 */ /* 0x000fe4000f8e00ff */
[----:B------:R-:W-:Y:S07]  /*5780*/  LEPC R20, `(.L_x_89) ;  /* 0x000000001014794e */ /* 0x000fee0000000000 */
[----:B----45:R-:W-:Y:S05]  /*5790*/  CALL.ABS.NOINC R2 ;  /* 0x0000000002007343 */ /* 0x030fea0003c00000 */
.L_x_89:
[----:B------:R-:W-:Y:S01]  /*57a0*/  LOP3.LUT P0, RZ, R173, 0x1b0, RZ, 0xc0, !PT ;  /* 0x000001b0adff7812 */ /* 0x000fe2000780c0ff */
[----:B------:R-:W-:Y:S11]  /*57b0*/  BSSY.RECONVERGENT B6, `(.L_x_90) ;  /* 0x0000013000067945 */ /* 0x000ff60003800200 */
[----:B------:R-:W-:Y:S01]  /*57c0*/  @!UPT UIADD3 URZ, UPT, UPT, URZ, URZ, URZ ;  /* 0x000000fffffff290 */ /* 0x000fe2000fffe0ff */
[----:B------:R-:W-:Y:S05]  /*57d0*/  @!P0 BRA `(.L_x_91) ;  /* 0x0000000000408947 */ /* 0x000fea0003800000 */
        /* <DEDUP_REMOVED lines=16> */
.L_x_91:
[----:B------:R-:W-:Y:S05]  /*58e0*/  BSYNC.RECONVERGENT B6 ;  /* 0x0000000000067941 */ /* 0x000fea0003800200 */
.L_x_90:
[----:B------:R-:W-:Y:S01]  /*58f0*/  R2UR UR4, R161 ;  /* 0x00000000a10472ca */ /* 0x000fe200000e0000 */
[----:B------:R-:W-:Y:S01]  /*5900*/  UISETP.NE.U32.AND UP0, UPT, UR60, URZ, UPT ;  /* 0x000000ff3c00728c */ /* 0x000fe2000bf05070 */
[----:B------:R-:W-:Y:S02]  /*5910*/  ISETP.NE.U32.AND P4, PT, R156, RZ, PT ;  /* 0x000000ff9c00720c */ /* 0x000fe40003f85070 */
[----:B------:R-:W-:Y:S01]  /*5920*/  ISETP.NE.U32.AND P2, PT, RZ, UR46, PT ;  /* 0x0000002eff007c0c */ /* 0x000fe2000bf45070 */
[----:B------:R-:W-:Y:S01]  /*5930*/  UISETP.NE.AND.EX UP1, UPT, UR61, URZ, UPT, UP0 ;  /* 0x000000ff3d00728c */ /* 0x000fe2000bf25300 */
[----:B------:R-:W-:Y:S01]  /*5940*/  ISETP.NE.AND.EX P4, PT, R157, RZ, PT, P4 ;  /* 0x000000ff9d00720c */ /* 0x000fe20003f85340 */
[----:B------:R-:W-:Y:S01]  /*5950*/  UPLOP3.LUT UP0, UPT, UPT, UPT, UPT, 0x40, 0x4 ;  /* 0x000000000004789c */ /* 0x000fe20003f0e870 */
[----:B------:R-:W-:Y:S05]  /*5960*/  ISETP.NE.AND.EX P2, PT, RZ, UR47, PT, P2 ;  /* 0x0000002fff007c0c */ /* 0x000fea000bf45320 */
[----:B------:R-:W-:Y:S06]  /*5970*/  UISETP.NE.AND UP2, UPT, UR4, URZ, UPT ;  /* 0x000000ff0400728c */ /* 0x000fec000bf45270 */
[----:B------:R-:W-:Y:S05]  /*5980*/  PLOP3.LUT P1, PT, PT, PT, UP2, 0x80, 0x8 ;  /* 0x000000000008781c */ /* 0x000fea0003f2f028 */
[----:B------:R-:W-:Y:S06]  /*5990*/  @UP2 UPLOP3.LUT UP0, UPT, UPT, UPT, UP1, 0x80, 0x8 ;  /* 0x000000000008289c */ /* 0x000fec0003f0f010 */
[----:B------:R-:W-:Y:S01]  /*59a0*/  PLOP3.LUT P0, PT, PT, PT, UP0, 0x80, 0x8 ;  /* 0x000000000008781c */ /* 0x000fe20003f0f008 */
[----:B------:R-:W-:Y:S01]  /*59b0*/  @!UPT UIADD3 URZ, UPT, UPT, URZ, URZ, URZ ;  /* 0x000000fffffff290 */ /* 0x000fe2000fffe0ff */
[----:B------:R-:W-:Y:S11]  /*59c0*/  BRA.U !UP1, `(.L_x_92) ;  /* 0x00000001093c7547 */ /* 0x000ff6000b800000 */
[----:B------:R-:W-:Y:S01]  /*59d0*/  UISETP.NE.U32.AND UP0, UPT, UR46, URZ, UPT ;  /* 0x000000ff2e00728c */ /* 0x000fe2000bf05070 */
[----:B-1----:R-:W-:Y:S01]  /*59e0*/  HFMA2 R0, -RZ, RZ, 0, 5.9604644775390625e-08 ;  /* 0x00000001ff007431 */ /* 0x002fe200000001ff */
[----:B------:R-:W1:Y:S01]  /*59f0*/  LDCU.64 UR8, c[0x0][0x358] ;  /* 0x00006b00ff0877ac */ /* 0x000e620008000a00 */
[----:B------:R-:W-:Y:S01]  /*5a00*/  IMAD.MOV.U32 R158, RZ, RZ, 0x1 ;  /* 0x00000001ff9e7424 */ /* 0x000fe200078e00ff */
[----:B------:R-:W-:Y:S06]  /*5a10*/  UISETP.NE.AND.EX UP0, UPT, UR47, URZ, UPT, UP0 ;  /* 0x000000ff2f00728c */ /* 0x000fec000bf05300 */
[----:B------:R-:W-:Y:S05]  /*5a20*/  PLOP3.LUT P3, PT, PT, PT, UP0, 0x80, 0x8 ;  /* 0x000000000008781c */ /* 0x000fea0003f6f008 */
[----:B------:R-:W2:Y:S01]  /*5a30*/  @UP0 LDCU.64 UR4, c[0x0][0x888] ;  /* 0x00011100ff0407ac */ /* 0x000ea20008000a00 */
[----:B------:R-:W-:Y:S07]  /*5a40*/  @UP0 UIMAD UR6, UR36, UR60, URZ ;  /* 0x0000003c240602a4 */ /* 0x000fee000f8e02ff */
[----:B------:R-:W-:Y:S01]  /*5a50*/  @!P3 PRMT R158, R0, 0x7610, R158 ;  /* 0x00007610009eb816 */ /* 0x000fe2000000009e */
[----:B--2---:R-:W-:Y:S06]  /*5a60*/  @UP0 UIMAD.WIDE UR4, UR6, 0x4, UR4 ;  /* 0x00000004060408a5 */ /* 0x004fec000f8e0204 */
[----:B------:R-:W-:Y:S01]  /*5a70*/  IMAD.U32 R2, RZ, RZ, UR4 ;  /* 0x00000004ff027e24 */ /* 0x000fe2000f8e00ff */
[----:B------:R-:W-:Y:S04]  /*5a80*/  MOV R3, UR5 ;  /* 0x0000000500037c02 */ /* 0x000fe80008000f00 */
[----:B------:R-:W2:Y:S01]  /*5a90*/  @!UP0 LDCU UR4, c[0x0][0x880] ;  /* 0x00011000ff0487ac */ /* 0x000ea20008000800 */
[----:B-1---5:R3:W5:Y:S02]  /*5aa0*/  @P3 LDG.E R73, desc[UR8][R2.64] ;  /* 0x0000000802493981 */ /* 0x022764000c1e1900 */
[----:B--23--:R-:W-:Y:S02]  /*5ab0*/  @!P3 IMAD.U32 R73, RZ, RZ, UR4 ;  /* 0x00000004ff49be24 */ /* 0x00cfe4000f8e00ff */
.L_x_92:
[----:B------:R-:W-:Y:S05]  /*5ac0*/  @!P4 BRA `(.L_x_93) ;  /* 0x000000000024c947 */ /* 0x000fea0003800000 */
[----:B------:R-:W-:Y:S01]  /*5ad0*/  ISETP.NE.U32.AND P3, PT, R138, RZ, PT ;  /* 0x000000ff8a00720c */ /* 0x000fe20003f65070 */
[----:B------:R-:W2:Y:S03]  /*5ae0*/  LDCU.64 UR4, c[0x0][0x358] ;  /* 0x00006b00ff0477ac */ /* 0x000ea60008000a00 */
[----:B------:R-:W-:Y:S11]  /*5af0*/  ISETP.NE.AND.EX P3, PT, R139, RZ, PT, P3 ;  /* 0x000000ff8b00720c */ /* 0x000ff60003f65330 */
[----:B------:R-:W-:Y:S02]  /*5b00*/  @!UPT UIADD3 URZ, UPT, UPT, URZ, URZ, URZ ;  /* 0x000000fffffff290 */ /* 0x000fe4000fffe0ff */
[----:B------:R-:W3:Y:S01]  /*5b10*/  @P3 LDC.64 R2, c[0x0][0x8a8] ;  /* 0x00022a00ff023b82 */ /* 0x000ee20000000a00 */
[----:B-1----:R-:W-:Y:S04]  /*5b20*/  @P3 IMAD R0, R156, UR36, RZ ;  /* 0x000000249c003c24 */ /* 0x002fe8000f8e02ff */
[----:B---3--:R-:W-:Y:S05]  /*5b30*/  @P3 IMAD.WIDE R2, R0, 0x4, R2 ;  /* 0x0000000400023825 */ /* 0x008fea00078e0202 */
[----:B--2--5:R2:W5:Y:S02]  /*5b40*/  @P3 LDG.E R70, desc[UR4][R2.64] ;  /* 0x0000000402463981 */ /* 0x024564000c1e1900 */
[----:B--2---:R-:W3:Y:S02]  /*5b50*/  @!P3 LDC R70, c[0x0][0x8a0] ;  /* 0x00022800ff46bb82 */ /* 0x004ee40000000800 */
.L_x_93:
[----:B-----5:R-:W-:Y:S01]  /*5b60*/  FSETP.NEU.AND P4, PT, R73, RZ, PT ;  /* 0x000000ff4900720b */ /* 0x020fe20003f8d000 */
[----:B------:R-:W-:Y:S01]  /*5b70*/  BSSY B1, `(.L_x_94) ;  /* 0x0000047000017945 */ /* 0x000fe20003800000 */
[----:B------:R-:W-:Y:S01]  /*5b80*/  SEL R5, RZ, 0xffffffff, P2 ;  /* 0xffffffffff057807 */ /* 0x000fe20001000000 */
[----:B------:R-:W-:Y:S01]  /*5b90*/  IMAD.MOV.U32 R180, RZ, RZ, 0x1 ;  /* 0x00000001ffb47424 */ /* 0x000fe200078e00ff */
[----:B------:R-:W-:Y:S01]  /*5ba0*/  LOP3.LUT P3, RZ, R158, 0xff, RZ, 0xc0, !PT ;  /* 0x000000ff9eff7812 */ /* 0x000fe2000786c0ff */
[----:B------:R-:W-:Y:S01]  /*5bb0*/  IMAD R71, R68, 0x100, R69 ;  /* 0x0000010044477824 */ /* 0x000fe200078e0245 */
[----:B-1----:R-:W-:Y:S02]  /*5bc0*/  @P1 SEL R0, RZ, 0xffffffff, P4 ;  /* 0xffffffffff001807 */ /* 0x002fe40002000000 */
[----:B------:R-:W-:Y:S02]  /*5bd0*/  CS2R R154, SRZ ;  /* 0x00000000009a7805 */ /* 0x000fe4000001ff00 */
[----:B------:R-:W-:Y:S02]  /*5be0*/  LEA R3, R166, UR44, 0x3 ;  /* 0x0000002ca6037c11 */ /* 0x000fe4000f8e18ff */
[----:B------:R-:W-:Y:S02]  /*5bf0*/  CS2R R152, SRZ ;  /* 0x0000000000987805 */ /* 0x000fe4000001ff00 */
[----:B------:R-:W-:Y:S02]  /*5c00*/  @P0 SEL R0, R5, R0, !P3 ;  /* 0x0000000005000207 */ /* 0x000fe40005800000 */
[----:B------:R-:W-:Y:S02]  /*5c10*/  CS2R R150, SRZ ;  /* 0x0000000000967805 */ /* 0x000fe4000001ff00 */
[----:B------:R-:W-:Y:S02]  /*5c20*/  LEA R177, R68, UR44, 0x3 ;  /* 0x0000002c44b17c11 */ /* 0x000fe4000f8e18ff */
[----:B------:R-:W-:Y:S02]  /*5c30*/  CS2R R148, SRZ ;  /* 0x0000000000947805 */ /* 0x000fe4000001ff00 */
[----:B------:R-:W-:Y:S02]  /*5c40*/  @P1 LOP3.LUT R0, R0, 0x1, RZ, 0xc0, !PT ;  /* 0x0000000100001812 */ /* 0x000fe400078ec0ff */
[----:B------:R-:W-:Y:S02]  /*5c50*/  CS2R R146, SRZ ;  /* 0x0000000000927805 */ /* 0x000fe4000001ff00 */
[----:B------:R-:W-:Y:S02]  /*5c60*/  SHF.L.U32 R4, R168, 0x1f, RZ ;  /* 0x0000001fa8047819 */ /* 0x000fe400000006ff */
[----:B------:R-:W-:Y:S02]  /*5c70*/  CS2R R144, SRZ ;  /* 0x0000000000907805 */ /* 0x000fe4000001ff00 */
[----:B------:R-:W-:Y:S02]  /*5c80*/  ISETP.NE.U32.OR P6, PT, R0, 0x1, !P1 ;  /* 0x000000010000780c */ /* 0x000fe40004fc5470 */
[----:B------:R-:W-:Y:S02]  /*5c90*/  CS2R R142, SRZ ;  /* 0x00000000008e7805 */ /* 0x000fe4000001ff00 */
[----:B------:R-:W-:Y:S02]  /*5ca0*/  PLOP3.LUT P2, PT, PT, PT, UP1, 0x80, 0x8 ;  /* 0x000000000008781c */ /* 0x000fe40003f4f018 */
[----:B------:R-:W-:Y:S02]  /*5cb0*/  CS2R R140, SRZ ;  /* 0x00000000008c7805 */ /* 0x000fe4000001ff00 */
[----:B------:R-:W-:Y:S02]  /*5cc0*/  SEL R0, RZ, 0xffffffff, P4 ;  /* 0xffffffffff007807 */ /* 0x000fe40002000000 */
[----:B------:R-:W-:Y:S03]  /*5cd0*/  P2R R189, PR, RZ, 0x40 ;  /* 0x00000040ffbd7803 */ /* 0x000fe60000000000 */
[----:B------:R-:W-:Y:S04]  /*5ce0*/  @P6 SHF.L.U32 R2, R165, 0x1f, RZ ;  /* 0x0000001fa5026819 */ /* 0x000fe800000006ff */
[----:B------:R-:W-:Y:S01]  /*5cf0*/  @P2 SEL R0, R5, R0, !P3 ;  /* 0x0000000005002207 */ /* 0x000fe20005800000 */
[----:B------:R-:W1:Y:S03]  /*5d00*/  @P6 SYNCS.PHASECHK.TRANS64.TRYWAIT P1, [R3+URZ+0x30], R2 ;  /* 0x00003002030065a7 */ /* 0x000e6600080211ff */
[----:B------:R-:W-:Y:S04]  /*5d10*/  LOP3.LUT R0, R0, 0x1, RZ, 0xc0, !PT ;  /* 0x0000000100007812 */ /* 0x000fe800078ec0ff */
[----:B------:R-:W-:Y:S04]  /*5d20*/  ISETP.NE.U32.AND P5, PT, R0, 0x1, PT ;  /* 0x000000010000780c */ /* 0x000fe80003fa5070 */
[----:B------:R-:W-:Y:S01]  /*5d30*/  P2R R181, PR, RZ, 0x20 ;  /* 0x00000020ffb57803 */ /* 0x000fe20000000000 */
[----:B------:R2:W4:Y:S01]  /*5d40*/  SYNCS.PHASECHK.TRANS64.TRYWAIT P0, [R177+URZ+0xa0], R4 ;  /* 0x0000a004b10075a7 */ /* 0x00052200080011ff */
[----:B-1----:R-:W-:Y:S01]  /*5d50*/  @P6 SEL R180, RZ, 0x1, !P1 ;  /* 0x00000001ffb46807 */ /* 0x002fe20004800000 */
[----:B--2---:R-:W-:Y:S06]  /*5d60*/  @!P6 BRA `(.L_x_95) ;  /* 0x00000000009ce947 */ /* 0x004fec0003800000 */
[----:B------:R-:W-:Y:S01]  /*5d70*/  @P5 IMAD R7, R166, 0x2000, R171 ;  /* 0x00002000a6075824 */ /* 0x000fe200078e02ab */
[----:B------:R-:W1:Y:S01]  /*5d80*/  S2R R0, SR_CgaCtaId ;  /* 0x0000000000007919 */ /* 0x000e620000008800 */
[----:B------:R-:W-:Y:S01]  /*5d90*/  ISETP.NE.AND P1, PT, R180, RZ, PT ;  /* 0x000000ffb400720c */ /* 0x000fe20003f25270 */
[----:B------:R-:W-:Y:S01]  /*5da0*/  BSSY B0, `(.L_x_96) ;  /* 0x0000010000007945 */ /* 0x000fe20003800000 */
[--C-:B------:R-:W-:Y:S01]  /*5db0*/  @P5 IMAD R8, R172, -0x10, R7.reuse ;  /* 0xfffffff0ac085824 */ /* 0x100fe200078e0207 */
[----:B------:R-:W-:Y:S01]  /*5dc0*/  CS2R R142, SRZ ;  /* 0x00000000008e7805 */ /* 0x000fe2000001ff00 */
[----:B------:R-:W-:Y:S01]  /*5dd0*/  @P5 IMAD R6, R170, -0x10, R7 ;  /* 0xfffffff0aa065824 */ /* 0x000fe200078e0207 */
[----:B------:R-:W-:Y:S01]  /*5de0*/  CS2R R140, SRZ ;  /* 0x00000000008c7805 */ /* 0x000fe2000001ff00 */
[----:B------:R-:W-:Y:S01]  /*5df0*/  @P5 IMAD R5, R169, 0x10, R8 ;  /* 0x00000010a9055824 */ /* 0x000fe200078e0208 */
[----:B------:R-:W-:Y:S02]  /*5e00*/  CS2R R150, SRZ ;  /* 0x0000000000967805 */ /* 0x000fe4000001ff00 */
[----:B------:R-:W-:Y:S02]  /*5e10*/  CS2R R148, SRZ ;  /* 0x0000000000947805 */ /* 0x000fe4000001ff00 */
[----:B------:R-:W-:Y:S02]  /*5e20*/  CS2R R146, SRZ ;  /* 0x0000000000927805 */ /* 0x000fe4000001ff00 */
[----:B------:R-:W-:Y:S02]  /*5e30*/  CS2R R144, SRZ ;  /* 0x0000000000907805 */ /* 0x000fe4000001ff00 */
[----:B------:R-:W-:Y:S02]  /*5e40*/  CS2R R154, SRZ ;  /* 0x00000000009a7805 */ /* 0x000fe4000001ff00 */
[----:B------:R-:W-:Y:S01]  /*5e50*/  CS2R R152, SRZ ;  /* 0x0000000000987805 */ /* 0x000fe2000001ff00 */
[----:B------:R-:W-:Y:S06]  /*5e60*/  @P1 BRA `(.L_x_97) ;  /* 0x00000000000c1947 */ /* 0x000fec0003800000 */
[----:B------:R-:W-:Y:S04]  /*5e70*/  SHF.L.U32 R2, R165, 0x1f, RZ ;  /* 0x0000001fa5027819 */ /* 0x000fe800000006ff */
[----:B------:R-:W2:Y:S02]  /*5e80*/  SYNCS.PHASECHK.TRANS64.TRYWAIT P1, [R3+URZ+0x30], R2 ;  /* 0x00003002030075a7 */ /* 0x000ea400080211ff */
[----:B--2---:R-:W-:Y:S05]  /*5e90*/  @!P1 BRA `(.L_x_98) ;  /* 0x0000006000209947 */ /* 0x004fea0003800000 */
.L_x_97:
[----:B------:R-:W-:Y:S05]  /*5ea0*/  BSYNC B0 ;  /* 0x0000000000007941 */ /* 0x000fea0003800000 */
.L_x_96:
[----:B------:R-:W-:Y:S01]  /*5eb0*/  ISETP.NE.AND P1, PT, R181, RZ, PT ;  /* 0x000000ffb500720c */ /* 0x000fe20003f25270 */
[----:B--2---:R-:W-:Y:S02]  /*5ec0*/  VIADD R3, R3, 0x50 ;  /* 0x0000005003037836 */ /* 0x004fe40000000000 */
[----:B------:R-:W-:Y:S03]  /*5ed0*/  VIADD R166, R166, 0x1 ;  /* 0x00000001a6a67836 */ /* 0x000fe60000000000 */
[----:B-1----:R-:W-:Y:S07]  /*5ee0*/  PRMT R0, R0, 0x654, R3 ;  /* 0x0000065400007816 */ /* 0x002fee0000000003 */
[----:B------:R1:W2:Y:S04]  /*5ef0*/  @P1 LDS.128 R140, [R7] ;  /* 0x00000000078c1984 */ /* 0x0002a80000000c00 */
[----:B------:R1:W1:Y:S04]  /*5f00*/  @P1 LDS.128 R148, [R6+0x20] ;  /* 0x0000200006941984 */ /* 0x0002680000000c00 */
[----:B------:R1:W1:Y:S04]  /*5f10*/  @P1 LDS.128 R144, [R8+0x10] ;  /* 0x0000100008901984 */ /* 0x0002680000000c00 */
[----:B------:R1:W1:Y:S01]  /*5f20*/  @P1 LDS.128 R152, [R5+0x10] ;  /* 0x0000100005981984 */ /* 0x0002620000000c00 */
[C---:B------:R-:W-:Y:S01]  /*5f30*/  ISETP.NE.AND P1, PT, R166.reuse, 0x4, PT ;  /* 0x00000004a600780c */ /* 0x040fe20003f25270 */
[----:B------:R-:W-:Y:S01]  /*5f40*/  @!PT LDS RZ, [RZ] ;  /* 0x00000000fffff984 */ /* 0x000fe20000000800 */
[----:B------:R-:W-:Y:S01]  /*5f50*/  @!PT LDS RZ, [RZ] ;  /* 0x00000000fffff984 */ /* 0x000fe20000000800 */
[----:B------:R-:W-:Y:S01]  /*5f60*/  @!PT LDS RZ, [RZ] ;  /* 0x00000000fffff984 */ /* 0x000fe20000000800 */
[----:B------:R-:W-:Y:S01]  /*5f70*/  @!PT LDS RZ, [RZ] ;  /* 0x00000000fffff984 */ /* 0x000fe20000000800 */
[----:B------:R5:W-:Y:S06]  /*5f80*/  MEMBAR.ALL.CTA ;  /* 0x0000000000007992 */ /* 0x000bec0000008000 */
[----:B-----5:R-:W5:Y:S01]  /*5f90*/  FENCE.VIEW.ASYNC.S ;  /* 0x00000000000073c6 */ /* 0x020f620000000000 */
[----:B------:R-:W-:Y:S01]  /*5fa0*/  SEL R166, R166, RZ, P1 ;  /* 0x000000ffa6a67207 */ /* 0x000fe20000800000 */
[----:B-----5:R5:W-:Y:S02]  /*5fb0*/  SYNCS.ARRIVE.TRANS64.RED.A1T0 RZ, [R0+URZ], RZ ;  /* 0x000000ff00ff79a7 */ /* 0x020be400081004ff */
[----:B-----5:R-:W-:Y:S04]  /*5fc0*/  SEL R0, RZ, 0x1, P1 ;  /* 0x00000001ff007807 */ /* 0x020fe80000800000 */
[----:B--2---:R-:W-:Y:S02]  /*5fd0*/  LOP3.LUT R165, R165, R0, RZ, 0x3c, !PT ;  /* 0x00000000a5a57212 */ /* 0x004fe400078e3cff */
.L_x_95:
[----:B------:R-:W-:Y:S05]  /*5fe0*/  BSYNC B1 ;  /* 0x0000000000017941 */ /* 0x000fea0003800000 */
.L_x_94:
[----:B------:R-:W-:Y:S04]  /*5ff0*/  SHF.R.U32.HI R0, RZ, 0x15, R71 ;  /* 0x00000015ff007819 */ /* 0x000fe80000011647 */
[----:B------:R-:W-:Y:S01]  /*6000*/  LOP3.LUT P1, RZ, R0, 0x3, R159, 0x48, !PT ;  /* 0x0000000300ff7812 */ /* 0x000fe2000782489f */
[----:B------:R-:W-:Y:S01]  /*6010*/  @!UPT UIADD3 URZ, UPT, UPT, URZ, URZ, URZ ;  /* 0x000000fffffff290 */ /* 0x000fe2000fffe0ff */
[----:B----4-:R-:W-:Y:S11]  /*6020*/  @P0 BRA `(.L_x_99) ;  /* 0x0000000000080947 */ /* 0x010ff60003800000 */
[----:B------:R-:W2:Y:S02]  /*6030*/  SYNCS.PHASECHK.TRANS64.TRYWAIT P0, [R177+URZ+0xa0], R4 ;  /* 0x0000a004b10075a7 */ /* 0x000ea400080011ff */
[----:B--2---:R-:W-:Y:S05]  /*6040*/  @!P0 BRA `(.L_x_100) ;  /* 0x0000005c00c88947 */ /* 0x004fea0003800000 */
.L_x_99:
[----:B------:R-:W-:Y:S04]  /*6050*/  BSSY.RECONVERGENT B6, `(.L_x_101) ;  /* 0x0000012000067945 */ /* 0x000fe80003800200 */
[----:B------:R-:W-:Y:S05]  /*6060*/  @!P1 BRA `(.L_x_102) ;  /* 0x0000000000409947 */ /* 0x000fea0003800000 */
[----:B------:R-:W4:Y:S01]  /*6070*/  LDCU.64 UR8, c[0x4][0x78] ;  /* 0x01000f00ff0877ac */ /* 0x000f220008000a00 */
[----:B------:R-:W-:Y:S01]  /*6080*/  MOV R3, 0x0 ;  /* 0x0000000000037802 */ /* 0x000fe20000000f00 */
[----:B------:R-:W-:Y:S02]  /*6090*/  HFMA2 R12, -RZ, RZ, 0, 5.9604644775390625e-08 ;  /* 0x00000001ff0c7431 */ /* 0x000fe400000001ff */
[----:B-1----:R-:W-:Y:S02]  /*60a0*/  IMAD.MOV.U32 R8, RZ, RZ, 0x192 ;  /* 0x00000192ff087424 */ /* 0x002fe400078e00ff */
[----:B------:R-:W-:Y:S01]  /*60b0*/  IMAD.MOV.U32 R13, RZ, RZ, RZ ;  /* 0x000000ffff0d7224 */ /* 0x000fe200078e00ff */
[----:B------:R-:W1:Y:S01]  /*60c0*/  LDCU.64 UR6, c[0x4][0x80] ;  /* 0x01001000ff0677ac */ /* 0x000e620008000a00 */
[----:B------:R-:W3:Y:S01]  /*60d0*/  LDC.64 R2, c[0x4][R3] ;  /* 0x0100000003027b82 */ /* 0x000ee20000000a00 */
[----:B------:R-:W5:Y:S01]  /*60e0*/  LDCU.64 UR4, c[0x4][0x18] ;  /* 0x01000300ff0477ac */ /* 0x000f620008000a00 */
[----:B----4-:R-:W-:Y:S01]  /*60f0*/  MOV R5, UR9 ;  /* 0x0000000900057c02 */ /* 0x010fe20008000f00 */
[----:B--2---:R-:W-:Y:S01]  /*6100*/  IMAD.U32 R4, RZ, RZ, UR8 ;  /* 0x00000008ff047e24 */ /* 0x004fe2000f8e00ff */
[----:B-1----:R-:W-:Y:S01]  /*6110*/  MOV R7, UR7 ;  /* 0x0000000700077c02 */ /* 0x002fe20008000f00 */
[----:B------:R-:W-:Y:S01]  /*6120*/  IMAD.U32 R6, RZ, RZ, UR6 ;  /* 0x00000006ff067e24 */ /* 0x000fe2000f8e00ff */
[----:B-----5:R-:W-:Y:S01]  /*6130*/  MOV R11, UR5 ;  /* 0x00000005000b7c02 */ /* 0x020fe20008000f00 */
[----:B------:R-:W-:Y:S02]  /*6140*/  IMAD.U32 R10, RZ, RZ, UR4 ;  /* 0x00000004ff0a7e24 */ /* 0x000fe4000f8e00ff */
[----:B------:R-:W-:Y:S07]  /*6150*/  LEPC R20, `(.L_x_102) ;  /* 0x000000001014794e */ /* 0x000fee0000000000 */
[----:B---3--:R-:W-:Y:S05]  /*6160*/  CALL.ABS.NOINC R2 ;  /* 0x0000000002007343 */ /* 0x008fea0003c00000 */
.L_x_102:
[----:B------:R-:W-:Y:S05]  /*6170*/  BSYNC.RECONVERGENT B6 ;  /* 0x0000000000067941 */ /* 0x000fea0003800200 */
.L_x_101:
[-C--:B------:R-:W-:Y:S01]  /*6180*/  F2FP.F16.E4M3.UNPACK_B R74, R140.reuse ;  /* 0x0000008cff4a723e */ /* 0x080fe200020006ff */
[----:B------:R-:W-:Y:S05]  /*6190*/  WARPSYNC.ALL ;  /* 0x0000000000007948 */ /* 0x000fea0003800000 */
[----:B------:R-:W-:Y:S01]  /*61a0*/  R2UR UR4, R71 ;  /* 0x00000000470472ca */ /* 0x000fe200000e0000 */
[--C-:B------:R-:W-:Y:S01]  /*61b0*/  HADD2.F32 R72, -RZ, R74.reuse.H0_H0 ;  /* 0x2000004aff487230 */ /* 0x100fe20000004100 */
[----:B------:R-:W-:Y:S01]  /*61c0*/  F2FP.F16.E4M3.UNPACK_B R76, R140.H1 ;  /* 0x0000008cff4c723e */ /* 0x000fe200030006ff */
[----:B------:R-:W-:Y:S01]  /*61d0*/  HADD2.F32 R75, -RZ, R74.H1_H1 ;  /* 0x3000004aff4b7230 */ /* 0x000fe20000004100 */
[-C--:B------:R-:W-:Y:S01]  /*61e0*/  F2FP.F16.E4M3.UNPACK_B R78, R141.reuse ;  /* 0x0000008dff4e723e */ /* 0x080fe200020006ff */
[----:B------:R-:W-:Y:S01]  /*61f0*/  BSSY.RECONVERGENT B0, `(.L_x_103) ;  /* 0x000011d000007945 */ /* 0x000fe20003800200 */
[----:B------:R-:W-:Y:S01]  /*6200*/  F2FP.F16.E4M3.UNPACK_B R80, R141.H1 ;  /* 0x0000008dff50723e */ /* 0x000fe200030006ff */
[----:B------:R-:W-:Y:S01]  /*6210*/  HADD2.F32 R74, -RZ, R76.H0_H0 ;  /* 0x2000004cff4a7230 */ /* 0x000fe20000004100 */
[-C--:B------:R-:W-:Y:S01]  /*6220*/  F2FP.F16.E4M3.UNPACK_B R82, R142.reuse ;  /* 0x0000008eff52723e */ /* 0x080fe200020006ff */
[--C-:B------:R-:W-:Y:S01]  /*6230*/  HADD2.F32 R77, -RZ, R78.reuse.H0_H0 ;  /* 0x2000004eff4d7230 */ /* 0x100fe20000004100 */
[----:B------:R-:W-:Y:S01]  /*6240*/  F2FP.F16.E4M3.UNPACK_B R84, R142.H1 ;  /* 0x0000008eff54723e */ /* 0x000fe200030006ff */
[----:B------:R-:W-:Y:S01]  /*6250*/  HADD2.F32 R78, -RZ, R78.H1_H1 ;  /* 0x3000004eff4e7230 */ /* 0x000fe20000004100 */
[-C--:B------:R-:W-:Y:S01]  /*6260*/  F2FP.F16.E4M3.UNPACK_B R86, R143.reuse ;  /* 0x0000008fff56723e */ /* 0x080fe200020006ff */
[----:B-12---:R-:W3:Y:S01]  /*6270*/  LDTM.x64 R4, tmem[UR4] ;  /* 0x00000004000479ee */ /* 0x006ee20008340000 */
[----:B------:R-:W-:Y:S01]  /*6280*/  F2FP.F16.E4M3.UNPACK_B R88, R143.H1 ;  /* 0x0000008fff58723e */ /* 0x000fe200030006ff */
[----:B------:R-:W-:Y:S01]  /*6290*/  HADD2.F32 R76, -RZ, R76.H1_H1 ;  /* 0x3000004cff4c7230 */ /* 0x000fe20000004100 */
[-C--:B------:R-:W-:Y:S01]  /*62a0*/  F2FP.F16.E4M3.UNPACK_B R90, R144.reuse ;  /* 0x00000090ff5a723e */ /* 0x080fe200020006ff */
[----:B------:R-:W-:Y:S01]  /*62b0*/  HADD2.F32 R79, -RZ, R80.H0_H0 ;  /* 0x20000050ff4f7230 */ /* 0x000fe20000004100 */
[----:B------:R-:W-:Y:S01]  /*62c0*/  F2FP.F16.E4M3.UNPACK_B R92, R144.H1 ;  /* 0x00000090ff5c723e */ /* 0x000fe200030006ff */
[--C-:B------:R-:W-:Y:S01]  /*62d0*/  HADD2.F32 R81, -RZ, R82.reuse.H0_H0 ;  /* 0x20000052ff517230 */ /* 0x100fe20000004100 */
[----:B------:R-:W-:Y:S01]  /*62e0*/  SHF.L.U32 R182, R164, 0x4, RZ ;  /* 0x00000004a4b67819 */ /* 0x000fe200000006ff */
[----:B------:R-:W-:Y:S01]  /*62f0*/  HADD2.F32 R82, -RZ, R82.H1_H1 ;  /* 0x30000052ff527230 */ /* 0x000fe20000004100 */
[----:B------:R-:W-:Y:S01]  /*6300*/  SHF.L.U32 R188, R163, 0x4, RZ ;  /* 0x00000004a3bc7819 */ /* 0x000fe200000006ff */
[--C-:B------:R-:W-:Y:S01]  /*6310*/  HADD2.F32 R85, -RZ, R86.reuse.H0_H0 ;  /* 0x20000056ff557230 */ /* 0x100fe20000004100 */
[----:B------:R-:W-:Y:S01]  /*6320*/  IADD3 R176, PT, PT, R171, R182, RZ ;  /* 0x000000b6abb07210 */ /* 0x000fe20007ffe0ff */
[----:B------:R-:W-:Y:S01]  /*6330*/  HADD2.F32 R86, -RZ, R86.H1_H1 ;  /* 0x30000056ff567230 */ /* 0x000fe20000004100 */
[----:B------:R-:W-:Y:S01]  /*6340*/  SHF.L.U32 R183, R169, 0x4, RZ ;  /* 0x00000004a9b77819 */ /* 0x000fe200000006ff */
[--C-:B------:R-:W-:Y:S01]  /*6350*/  HADD2.F32 R89, -RZ, R90.reuse.H0_H0 ;  /* 0x2000005aff597230 */ /* 0x100fe20000004100 */
[----:B------:R-:W-:Y:S01]  /*6360*/  F2FP.F16.E4M3.UNPACK_B R94, R145 ;  /* 0x00000091ff5e723e */ /* 0x000fe200020006ff */
[----:B------:R-:W-:Y:S01]  /*6370*/  HADD2.F32 R90, -RZ, R90.H1_H1 ;  /* 0x3000005aff5a7230 */ /* 0x000fe20000004100 */
[----:B------:R-:W-:Y:S01]  /*6380*/  IADD3 R178, PT, PT, R183, R176, RZ ;  /* 0x000000b0b7b27210 */ /* 0x000fe20007ffe0ff */
[----:B------:R-:W-:Y:S01]  /*6390*/  HADD2.F32 R80, -RZ, R80.H1_H1 ;  /* 0x30000050ff507230 */ /* 0x000fe20000004100 */
[----:B------:R-:W-:Y:S01]  /*63a0*/  F2FP.F16.E4M3.UNPACK_B R98, R146 ;  /* 0x00000092ff62723e */ /* 0x000fe200020006ff */
[--C-:B------:R-:W-:Y:S01]  /*63b0*/  HADD2.F32 R93, -RZ, R94.reuse.H0_H0 ;  /* 0x2000005eff5d7230 */ /* 0x100fe20000004100 */
[----:B------:R-:W-:Y:S01]  /*63c0*/  F2FP.F16.E4M3.UNPACK_B R102, R147 ;  /* 0x00000093ff66723e */ /* 0x000fe200020006ff */
[----:B------:R-:W-:Y:S01]  /*63d0*/  HADD2.F32 R94, -RZ, R94.H1_H1 ;  /* 0x3000005eff5e7230 */ /* 0x000fe20000004100 */
[----:B------:R-:W-:Y:S01]  /*63e0*/  F2FP.F16.E4M3.UNPACK_B R106, R148 ;  /* 0x00000094ff6a723e */ /* 0x000fe200020006ff */
[C---:B---3--:R-:W-:Y:S01]  /*63f0*/  FMUL R0, R70.reuse, R4 ;  /* 0x0000000446007220 */ /* 0x048fe20000400000 */
[C---:B------:R-:W-:Y:S01]  /*6400*/  FMUL R2, R70.reuse, R5 ;  /* 0x0000000546027220 */ /* 0x040fe20000400000 */
[C---:B------:R-:W-:Y:S01]  /*6410*/  FMUL R4, R70.reuse, R8 ;  /* 0x0000000846047220 */ /* 0x040fe20000400000 */
[C---:B------:R-:W-:Y:S01]  /*6420*/  FMUL R5, R70.reuse, R9 ;  /* 0x0000000946057220 */ /* 0x040fe20000400000 */
[C---:B------:R-:W-:Y:S01]  /*6430*/  FFMA R0, R73.reuse, R72, R0 ;  /* 0x0000004849007223 */ /* 0x040fe20000000000 */
[C---:B------:R-:W-:Y:S01]  /*6440*/  FFMA R2, R73.reuse, R75, R2 ;  /* 0x0000004b49027223 */ /* 0x040fe20000000002 */
[C---:B------:R-:W-:Y:S01]  /*6450*/  FMUL R8, R70.reuse, R12 ;  /* 0x0000000c46087220 */ /* 0x040fe20000400000 */
[C---:B------:R-:W-:Y:S01]  /*6460*/  FMUL R9, R70.reuse, R13 ;  /* 0x0000000d46097220 */ /* 0x040fe20000400000 */
[C---:B------:R-:W-:Y:S01]  /*6470*/  FMUL R12, R70.reuse, R16 ;  /* 0x00000010460c7220 */ /* 0x040fe20000400000 */
[C---:B------:R-:W-:Y:S01]  /*6480*/  FMUL R13, R70.reuse, R17 ;  /* 0x00000011460d7220 */ /* 0x040fe20000400000 */
[C---:B------:R-:W-:Y:S01]  /*6490*/  FMUL R16, R70.reuse, R20 ;  /* 0x0000001446107220 */ /* 0x040fe20000400000 */
[C---:B------:R-:W-:Y:S01]  /*64a0*/  FMUL R17, R70.reuse, R21 ;  /* 0x0000001546117220 */ /* 0x040fe20000400000 */
[C---:B------:R-:W-:Y:S01]  /*64b0*/  FMUL R20, R70.reuse, R24 ;  /* 0x0000001846147220 */ /* 0x040fe20000400000 */
[C---:B------:R-:W-:Y:S01]  /*64c0*/  FMUL R21, R70.reuse, R25 ;  /* 0x0000001946157220 */ /* 0x040fe20000400000 */
[--C-:B------:R-:W-:Y:S02]  /*64d0*/  HADD2.F32 R97, -RZ, R98.reuse.H0_H0 ;  /* 0x20000062ff617230 */ /* 0x100fe40000004100 */
[C---:B------:R-:W-:Y:S01]  /*64e0*/  FMUL R24, R70.reuse, R28 ;  /* 0x0000001c46187220 */ /* 0x040fe20000400000 */
[----:B------:R-:W-:Y:S02]  /*64f0*/  HADD2.F32 R98, -RZ, R98.H1_H1 ;  /* 0x30000062ff627230 */ /* 0x000fe40000004100 */
[C---:B------:R-:W-:Y:S01]  /*6500*/  FMUL R25, R70.reuse, R29 ;  /* 0x0000001d46197220 */ /* 0x040fe20000400000 */
[--C-:B------:R-:W-:Y:S02]  /*6510*/  HADD2.F32 R101, -RZ, R102.reuse.H0_H0 ;  /* 0x20000066ff657230 */ /* 0x100fe40000004100 */
[C---:B------:R-:W-:Y:S01]  /*6520*/  FMUL R28, R70.reuse, R32 ;  /* 0x00000020461c7220 */ /* 0x040fe20000400000 */
[----:B------:R-:W-:Y:S02]  /*6530*/  HADD2.F32 R102, -RZ, R102.H1_H1 ;  /* 0x30000066ff667230 */ /* 0x000fe40000004100 */
[C---:B------:R-:W-:Y:S01]  /*6540*/  FMUL R29, R70.reuse, R33 ;  /* 0x00000021461d7220 */ /* 0x040fe20000400000 */
[--C-:B------:R-:W-:Y:S02]  /*6550*/  HADD2.F32 R105, -RZ, R106.reuse.H0_H0 ;  /* 0x2000006aff697230 */ /* 0x100fe40000004100 */
[C---:B------:R-:W-:Y:S01]  /*6560*/  FMUL R32, R70.reuse, R36 ;  /* 0x0000002446207220 */ /* 0x040fe20000400000 */
[----:B------:R-:W-:Y:S01]  /*6570*/  F2FP.F16.E4M3.UNPACK_B R96, R145.H1 ;  /* 0x00000091ff60723e */ /* 0x000fe200030006ff */
[----:B------:R-:W-:Y:S02]  /*6580*/  HADD2.F32 R106, -RZ, R106.H1_H1 ;  /* 0x3000006aff6a7230 */ /* 0x000fe40000004100 */
[C---:B------:R-:W-:Y:S01]  /*6590*/  FMUL R33, R70.reuse, R37 ;  /* 0x0000002546217220 */ /* 0x040fe20000400000 */
[C---:B------:R-:W-:Y:S01]  /*65a0*/  FMUL R36, R70.reuse, R40 ;  /* 0x0000002846247220 */ /* 0x040fe20000400000 */
[----:B------:R-:W-:Y:S01]  /*65b0*/  F2FP.F16.E4M3.UNPACK_B R100, R146.H1 ;  /* 0x00000092ff64723e */ /* 0x000fe200030006ff */
        /* <DEDUP_REMOVED lines=8> */
[----:B------:R-:W-:Y:S01]  /*6640*/  F2FP.F16.E4M3.UNPACK_B R110, R149 ;  /* 0x00000095ff6e723e */ /* 0x000fe200020006ff */
[C---:B------:R-:W-:Y:S01]  /*6650*/  FMUL R49, R70.reuse, R53 ;  /* 0x0000003546317220 */ /* 0x040fe20000400000 */
[C---:B------:R-:W-:Y:S01]  /*6660*/  FMUL R52, R70.reuse, R56 ;  /* 0x0000003846347220 */ /* 0x040fe20000400000 */
[----:B------:R-:W-:Y:S01]  /*6670*/  F2FP.F16.E4M3.UNPACK_B R112, R149.H1 ;  /* 0x00000095ff70723e */ /* 0x000fe200030006ff */
[C---:B------:R-:W-:Y:S01]  /*6680*/  FMUL R53, R70.reuse, R57 ;  /* 0x0000003946357220 */ /* 0x040fe20000400000 */
[--C-:B------:R-:W-:Y:S02]  /*6690*/  HADD2.F32 R109, -RZ, R110.reuse.H0_H0 ;  /* 0x2000006eff6d7230 */ /* 0x100fe40000004100 */
[C---:B------:R-:W-:Y:S01]  /*66a0*/  FMUL R56, R70.reuse, R60 ;  /* 0x0000003c46387220 */ /* 0x040fe20000400000 */
[----:B------:R-:W-:Y:S01]  /*66b0*/  F2FP.F16.E4M3.UNPACK_B R114, R150 ;  /* 0x00000096ff72723e */ /* 0x000fe200020006ff */
[----:B------:R-:W-:Y:S02]  /*66c0*/  HADD2.F32 R110, -RZ, R110.H1_H1 ;  /* 0x3000006eff6e7230 */ /* 0x000fe40000004100 */
[C---:B------:R-:W-:Y:S01]  /*66d0*/  FMUL R57, R70.reuse, R61 ;  /* 0x0000003d46397220 */ /* 0x040fe20000400000 */
[C---:B------:R-:W-:Y:S01]  /*66e0*/  FMUL R60, R70.reuse, R64 ;  /* 0x00000040463c7220 */ /* 0x040fe20000400000 */
[----:B------:R-:W-:Y:S01]  /*66f0*/  F2FP.F16.E4M3.UNPACK_B R116, R150.H1 ;  /* 0x00000096ff74723e */ /* 0x000fe200030006ff */
[--C-:B------:R-:W-:Y:S02]  /*6700*/  HADD2.F32 R113, -RZ, R114.reuse.H0_H0 ;  /* 0x20000072ff717230 */ /* 0x100fe40000004100 */
[C---:B------:R-:W-:Y:S01]  /*6710*/  FMUL R61, R70.reuse, R65 ;  /* 0x00000041463d7220 */ /* 0x040fe20000400000 */
[----:B------:R-:W-:Y:S02]  /*6720*/  HADD2.F32 R114, -RZ, R114.H1_H1 ;  /* 0x30000072ff727230 */ /* 0x000fe40000004100 */
[C---:B------:R-:W-:Y:S01]  /*6730*/  FMUL R3, R70.reuse, R6 ;  /* 0x0000000646037220 */ /* 0x040fe20000400000 */
[----:B------:R-:W-:Y:S01]  /*6740*/  F2FP.F16.E4M3.UNPACK_B R118, R151 ;  /* 0x00000097ff76723e */ /* 0x000fe200020006ff */
[C---:B------:R-:W-:Y:S01]  /*6750*/  FMUL R7, R70.reuse, R7 ;  /* 0x0000000746077220 */ /* 0x040fe20000400000 */
[C---:B------:R-:W-:Y:S01]  /*6760*/  FMUL R6, R70.reuse, R10 ;  /* 0x0000000a46067220 */ /* 0x040fe20000400000 */
[----:B------:R-:W-:Y:S01]  /*6770*/  F2FP.F16.E4M3.UNPACK_B R120, R151.H1 ;  /* 0x00000097ff78723e */ /* 0x000fe200030006ff */
[C---:B------:R-:W-:Y:S01]  /*6780*/  FFMA R3, R73.reuse, R74, R3 ;  /* 0x0000004a49037223 */ /* 0x040fe20000000003 */
[C---:B------:R-:W-:Y:S01]  /*6790*/  FFMA R7, R73.reuse, R76, R7 ;  /* 0x0000004c49077223 */ /* 0x040fe20000000007 */
[----:B------:R-:W-:Y:S01]  /*67a0*/  F2FP.F16.E4M3.UNPACK_B R122, R152 ;  /* 0x00000098ff7a723e */ /* 0x000fe200020006ff */
[C---:B------:R-:W-:Y:S01]  /*67b0*/  FFMA R4, R73.reuse, R77, R4 ;  /* 0x0000004d49047223 */ /* 0x040fe20000000004 */
[C---:B------:R-:W-:Y:S01]  /*67c0*/  FFMA R5, R73.reuse, R78, R5 ;  /* 0x0000004e49057223 */ /* 0x040fe20000000005 */
[----:B------:R-:W-:Y:S01]  /*67d0*/  F2FP.F16.E4M3.UNPACK_B R124, R152.H1 ;  /* 0x00000098ff7c723e */ /* 0x000fe200030006ff */
[----:B------:R-:W-:Y:S01]  /*67e0*/  FFMA R6, R73, R79, R6 ;  /* 0x0000004f49067223 */ /* 0x000fe20000000006 */
[----:B------:R-:W-:Y:S01]  /*67f0*/  F2FP.SATFINITE.E4M3.F32.PACK_AB_MERGE_C R179, R7, R3, RZ ;  /* 0x0000000307b3723e */ /* 0x000fe200048070ff */
[----:B------:R-:W-:Y:S02]  /*6800*/  HADD2.F32 R117, -RZ, R118.H0_H0 ;  /* 0x20000076ff757230 */ /* 0x000fe40000004100 */
[----:B------:R-:W-:Y:S01]  /*6810*/  FMUL R11, R70, R11 ;  /* 0x0000000b460b7220 */ /* 0x000fe20000400000 */
[----:B------:R-:W-:Y:S01]  /*6820*/  HADD2.F32 R83, -RZ, R84.H0_H0 ;  /* 0x20000054ff537230 */ /* 0x000fe20000004100 */
[----:B------:R-:W-:Y:S01]  /*6830*/  F2FP.SATFINITE.E4M3.F32.PACK_AB_MERGE_C R184, R2, R0, R179 ;  /* 0x0000000002b8723e */ /* 0x000fe200048070b3 */
[----:B------:R-:W-:Y:S01]  /*6840*/  HADD2.F32 R118, -RZ, R118.H1_H1 ;  /* 0x30000076ff767230 */ /* 0x000fe20000004100 */
[----:B------:R-:W-:Y:S01]  /*6850*/  IADD3 R179, PT, PT, R171, R188, RZ ;  /* 0x000000bcabb37210 */ /* 0x000fe20007ffe0ff */
[C---:B------:R-:W-:Y:S01]  /*6860*/  FFMA R11, R73.reuse, R80, R11 ;  /* 0x00000050490b7223 */ /* 0x040fe2000000000b */
[C---:B------:R-:W-:Y:S01]  /*6870*/  FFMA R8, R73.reuse, R81, R8 ;  /* 0x0000005149087223 */ /* 0x040fe20000000008 */
[----:B------:R-:W-:Y:S01]  /*6880*/  FFMA R9, R73, R82, R9 ;  /* 0x0000005249097223 */ /* 0x000fe20000000009 */
[----:B------:R-:W-:Y:S02]  /*6890*/  HADD2.F32 R121, -RZ, R122.H0_H0 ;  /* 0x2000007aff797230 */ /* 0x000fe40000004100 */
[C---:B------:R-:W-:Y:S01]  /*68a0*/  FMUL R10, R70.reuse, R14 ;  /* 0x0000000e460a7220 */ /* 0x040fe20000400000 */
[----:B------:R-:W-:Y:S01]  /*68b0*/  HADD2.F32 R84, -RZ, R84.H1_H1 ;  /* 0x30000054ff547230 */ /* 0x000fe20000004100 */
[----:B------:R-:W-:Y:S01]  /*68c0*/  F2FP.SATFINITE.E4M3.F32.PACK_AB_MERGE_C R185, R11, R6, RZ ;  /* 0x000000060bb9723e */ /* 0x000fe200048070ff */
[----:B------:R-:W-:Y:S02]  /*68d0*/  HADD2.F32 R122, -RZ, R122.H1_H1 ;  /* 0x3000007aff7a7230 */ /* 0x000fe40000004100 */
[----:B------:R-:W-:Y:S01]  /*68e0*/  FFMA R10, R73, R83, R10 ;  /* 0x00000053490a7223 */ /* 0x000fe2000000000a */
[C---:B------:R-:W-:Y:S01]  /*68f0*/  FMUL R15, R70.reuse, R15 ;  /* 0x0000000f460f7220 */ /* 0x040fe20000400000 */
[--C-:B------:R-:W-:Y:S01]  /*6900*/  HADD2.F32 R87, -RZ, R88.reuse.H0_H0 ;  /* 0x20000058ff577230 */ /* 0x100fe20000004100 */
[----:B------:R-:W-:Y:S01]  /*6910*/  F2FP.SATFINITE.E4M3.F32.PACK_AB_MERGE_C R185, R5, R4, R185 ;  /* 0x0000000405b9723e */ /* 0x000fe200048070b9 */
[----:B------:R-:W-:Y:S02]  /*6920*/  HADD2.F32 R88, -RZ, R88.H1_H1 ;  /* 0x30000058ff587230 */ /* 0x000fe40000004100 */
[C---:B------:R-:W-:Y:S01]  /*6930*/  FFMA R15, R73.reuse, R84, R15 ;  /* 0x00000054490f7223 */ /* 0x040fe2000000000f */
[C---:B------:R-:W-:Y:S01]  /*6940*/  FFMA R12, R73.reuse, R85, R12 ;  /* 0x00000055490c7223 */ /* 0x040fe2000000000c */
[----:B------:R-:W-:Y:S01]  /*6950*/  FFMA R13, R73, R86, R13 ;  /* 0x00000056490d7223 */ /* 0x000fe2000000000d */
[C---:B------:R-:W-:Y:S01]  /*6960*/  FMUL R14, R70.reuse, R18 ;  /* 0x00000012460e7220 */ /* 0x040fe20000400000 */
[----:B------:R-:W-:Y:S01]  /*6970*/  F2FP.F16.E4M3.UNPACK_B R126, R153 ;  /* 0x00000099ff7e723e */ /* 0x000fe200020006ff */
[C---:B------:R-:W-:Y:S01]  /*6980*/  FMUL R19, R70.reuse, R19 ;  /* 0x0000001346137220 */ /* 0x040fe20000400000 */
[----:B------:R-:W-:Y:S01]  /*6990*/  HADD2.F32 R91, -RZ, R92.H0_H0 ;  /* 0x2000005cff5b7230 */ /* 0x000fe20000004100 */
[----:B------:R-:W-:Y:S01]  /*69a0*/  F2FP.SATFINITE.E4M3.F32.PACK_AB_MERGE_C R186, R15, R10, RZ ;  /* 0x0000000a0fba723e */ /* 0x000fe200048070ff */
[C---:B------:R-:W-:Y:S01]  /*69b0*/  FFMA R14, R73.reuse, R87, R14 ;  /* 0x00000057490e7223 */ /* 0x040fe2000000000e */
[C---:B------:R-:W-:Y:S01]  /*69c0*/  FFMA R19, R73.reuse, R88, R19 ;  /* 0x0000005849137223 */ /* 0x040fe20000000013 */
[C---:B------:R-:W-:Y:S01]  /*69d0*/  FFMA R16, R73.reuse, R89, R16 ;  /* 0x0000005949107223 */ /* 0x040fe20000000010 */
[----:B------:R-:W-:Y:S01]  /*69e0*/  F2FP.F16.E4M3.UNPACK_B R128, R153.H1 ;  /* 0x00000099ff80723e */ /* 0x000fe200030006ff */
[----:B------:R-:W-:Y:S01]  /*69f0*/  FFMA R17, R73, R90, R17 ;  /* 0x0000005a49117223 */ /* 0x000fe20000000011 */
[----:B------:R-:W-:Y:S01]  /*6a00*/  F2FP.SATFINITE.E4M3.F32.PACK_AB_MERGE_C R186, R9, R8, R186 ;  /* 0x0000000809ba723e */ /* 0x000fe200048070ba */
[--C-:B------:R-:W-:Y:S01]  /*6a10*/  HADD2.F32 R125, -RZ, R126.reuse.H0_H0 ;  /* 0x2000007eff7d7230 */ /* 0x100fe20000004100 */
[----:B------:R-:W-:Y:S01]  /*6a20*/  F2FP.SATFINITE.E4M3.F32.PACK_AB_MERGE_C R187, R19, R14, RZ ;  /* 0x0000000e13bb723e */ /* 0x000fe200048070ff */
[----:B------:R-:W-:Y:S02]  /*6a30*/  HADD2.F32 R126, -RZ, R126.H1_H1 ;  /* 0x3000007eff7e7230 */ /* 0x000fe40000004100 */
[C---:B------:R-:W-:Y:S01]  /*6a40*/  FMUL R18, R70.reuse, R22 ;  /* 0x0000001646127220 */ /* 0x040fe20000400000 */
[----:B------:R-:W-:Y:S01]  /*6a50*/  HADD2.F32 R92, -RZ, R92.H1_H1 ;  /* 0x3000005cff5c7230 */ /* 0x000fe20000004100 */
[----:B------:R-:W-:Y:S01]  /*6a60*/  F2FP.SATFINITE.E4M3.F32.PACK_AB_MERGE_C R187, R13, R12, R187 ;  /* 0x0000000c0dbb723e */ /* 0x000fe200048070bb */
[C---:B------:R-:W-:Y:S01]  /*6a70*/  FMUL R23, R70.reuse, R23 ;  /* 0x0000001746177220 */ /* 0x040fe20000400000 */
[--C-:B------:R-:W-:Y:S02]  /*6a80*/  HADD2.F32 R95, -RZ, R96.reuse.H0_H0 ;  /* 0x20000060ff5f7230 */ /* 0x100fe40000004100 */
[C---:B------:R-:W-:Y:S01]  /*6a90*/  FFMA R18, R73.reuse, R91, R18 ;  /* 0x0000005b49127223 */ /* 0x040fe20000000012 */
[----:B------:R-:W-:Y:S01]  /*6aa0*/  HADD2.F32 R96, -RZ, R96.H1_H1 ;  /* 0x30000060ff607230 */ /* 0x000fe20000004100 */
[----:B------:R1:W-:Y:S01]  /*6ab0*/  STS.128 [R137+UR44+0x8200], R184 ;  /* 0x008200b889007988 */ /* 0x0003e20008000c2c */
        /* <DEDUP_REMOVED lines=48> */
[----:B------:R1:W-:Y:S01]  /*6dc0*/  STS.128 [R176+0x8010], R192 ;  /* 0x008010c0b0007388 */ /* 0x0003e20000000c00 */
[C---:B------:R-:W-:Y:S01]  /*6dd0*/  FFMA R39, R73.reuse, R108, R39 ;  /* 0x0000006c49277223 */ /* 0x040fe20000000027 */
[C---:B------:R-:W-:Y:S01]  /*6de0*/  FFMA R36, R73.reuse, R109, R36 ;  /* 0x0000006d49247223 */ /* 0x040fe20000000024 */
[----:B------:R-:W-:Y:S01]  /*6df0*/  FFMA R37, R73, R110, R37 ;  /* 0x0000006e49257223 */ /* 0x000fe20000000025 */
[----:B------:R-:W-:Y:S01]  /*6e00*/  FMUL R38, R70, R42 ;  /* 0x0000002a46267220 */ /* 0x000fe20000400000 */
[----:B------:R-:W-:Y:S01]  /*6e10*/  ISETP.NE.AND P0, PT, R174, RZ, PT ;  /* 0x000000ffae00720c */ /* 0x000fe20003f05270 */
[C---:B------:R-:W-:Y:S01]  /*6e20*/  FMUL R43, R70.reuse, R43 ;  /* 0x0000002b462b7220 */ /* 0x040fe20000400000 */
[--C-:B------:R-:W-:Y:S01]  /*6e30*/  HADD2.F32 R115, -RZ, R116.reuse.H0_H0 ;  /* 0x20000074ff737230 */ /* 0x100fe20000004100 */
[----:B------:R-:W-:Y:S01]  /*6e40*/  F2FP.SATFINITE.E4M3.F32.PACK_AB_MERGE_C R196, R39, R34, RZ ;  /* 0x0000002227c4723e */ /* 0x000fe200048070ff */
[C---:B------:R-:W-:Y:S01]  /*6e50*/  FFMA R38, R73.reuse, R111, R38 ;  /* 0x0000006f49267223 */ /* 0x040fe20000000026 */
[C---:B------:R-:W-:Y:S01]  /*6e60*/  FFMA R43, R73.reuse, R112, R43 ;  /* 0x00000070492b7223 */ /* 0x040fe2000000002b */
[----:B------:R-:W-:Y:S01]  /*6e70*/  FFMA R40, R73, R113, R40 ;  /* 0x0000007149287223 */ /* 0x000fe20000000028 */
[----:B------:R-:W-:Y:S01]  /*6e80*/  F2FP.SATFINITE.E4M3.F32.PACK_AB_MERGE_C R196, R33, R32, R196 ;  /* 0x0000002021c4723e */ /* 0x000fe200048070c4 */
[----:B------:R-:W-:Y:S01]  /*6e90*/  FFMA R41, R73, R114, R41 ;  /* 0x0000007249297223 */ /* 0x000fe20000000029 */
[----:B------:R-:W-:Y:S01]  /*6ea0*/  HADD2.F32 R116, -RZ, R116.H1_H1 ;  /* 0x30000074ff747230 */ /* 0x000fe20000004100 */
[----:B------:R-:W-:Y:S01]  /*6eb0*/  F2FP.SATFINITE.E4M3.F32.PACK_AB_MERGE_C R197, R43, R38, RZ ;  /* 0x000000262bc5723e */ /* 0x000fe200048070ff */
[C---:B------:R-:W-:Y:S01]  /*6ec0*/  FMUL R42, R70.reuse, R46 ;  /* 0x0000002e462a7220 */ /* 0x040fe20000400000 */
[C---:B------:R-:W-:Y:S01]  /*6ed0*/  FMUL R47, R70.reuse, R47 ;  /* 0x0000002f462f7220 */ /* 0x040fe20000400000 */
[--C-:B------:R-:W-:Y:S01]  /*6ee0*/  HADD2.F32 R119, -RZ, R120.reuse.H0_H0 ;  /* 0x20000078ff777230 */ /* 0x100fe20000004100 */
[----:B------:R-:W-:Y:S01]  /*6ef0*/  F2FP.SATFINITE.E4M3.F32.PACK_AB_MERGE_C R197, R37, R36, R197 ;  /* 0x0000002425c5723e */ /* 0x000fe200048070c5 */
[C---:B------:R-:W-:Y:S01]  /*6f00*/  FFMA R42, R73.reuse, R115, R42 ;  /* 0x00000073492a7223 */ /* 0x040fe2000000002a */
[C---:B------:R-:W-:Y:S01]  /*6f10*/  FFMA R47, R73.reuse, R116, R47 ;  /* 0x00000074492f7223 */ /* 0x040fe2000000002f */
[----:B------:R-:W-:Y:S01]  /*6f20*/  FFMA R44, R73, R117, R44 ;  /* 0x00000075492c7223 */ /* 0x000fe2000000002c */
[----:B------:R-:W-:Y:S01]  /*6f30*/  ISETP.NE.AND P6, PT, R189, RZ, PT ;  /* 0x000000ffbd00720c */ /* 0x000fe20003fc5270 */
[----:B------:R-:W-:Y:S01]  /*6f40*/  FFMA R45, R73, R118, R45 ;  /* 0x00000076492d7223 */ /* 0x000fe2000000002d */
[----:B------:R-:W-:Y:S01]  /*6f50*/  HADD2.F32 R120, -RZ, R120.H1_H1 ;  /* 0x30000078ff787230 */ /* 0x000fe20000004100 */
[----:B------:R-:W-:Y:S01]  /*6f60*/  F2FP.SATFINITE.E4M3.F32.PACK_AB_MERGE_C R198, R47, R42, RZ ;  /* 0x0000002a2fc6723e */ /* 0x000fe200048070ff */
[C---:B------:R-:W-:Y:S01]  /*6f70*/  FMUL R46, R70.reuse, R50 ;  /* 0x00000032462e7220 */ /* 0x040fe20000400000 */
[C---:B------:R-:W-:Y:S01]  /*6f80*/  FMUL R51, R70.reuse, R51 ;  /* 0x0000003346337220 */ /* 0x040fe20000400000 */
[--C-:B------:R-:W-:Y:S02]  /*6f90*/  HADD2.F32 R123, -RZ, R124.reuse.H0_H0 ;  /* 0x2000007cff7b7230 */ /* 0x100fe40000004100 */
[C---:B------:R-:W-:Y:S01]  /*6fa0*/  FMUL R50, R70.reuse, R54 ;  /* 0x0000003646327220 */ /* 0x040fe20000400000 */
[C---:B------:R-:W-:Y:S01]  /*6fb0*/  FFMA R46, R73.reuse, R119, R46 ;  /* 0x00000077492e7223 */ /* 0x040fe2000000002e */
[----:B------:R-:W-:Y:S02]  /*6fc0*/  HADD2.F32 R124, -RZ, R124.H1_H1 ;  /* 0x3000007cff7c7230 */ /* 0x000fe40000004100 */
[C---:B------:R-:W-:Y:S01]  /*6fd0*/  FFMA R51, R73.reuse, R120, R51 ;  /* 0x0000007849337223 */ /* 0x040fe20000000033 */
[C---:B------:R-:W-:Y:S01]  /*6fe0*/  FMUL R55, R70.reuse, R55 ;  /* 0x0000003746377220 */ /* 0x040fe20000400000 */
[C---:B------:R-:W-:Y:S01]  /*6ff0*/  FFMA R48, R73.reuse, R121, R48 ;  /* 0x0000007949307223 */ /* 0x040fe20000000030 */
[C---:B------:R-:W-:Y:S01]  /*7000*/  FFMA R49, R73.reuse, R122, R49 ;  /* 0x0000007a49317223 */ /* 0x040fe20000000031 */
[--C-:B------:R-:W-:Y:S02]  /*7010*/  HADD2.F32 R127, -RZ, R128.reuse.H0_H0 ;  /* 0x20000080ff7f7230 */ /* 0x100fe40000004100 */
[C---:B------:R-:W-:Y:S01]  /*7020*/  FFMA R50, R73.reuse, R123, R50 ;  /* 0x0000007b49327223 */ /* 0x040fe20000000032 */
[----:B------:R-:W-:Y:S02]  /*7030*/  HADD2.F32 R128, -RZ, R128.H1_H1 ;  /* 0x30000080ff807230 */ /* 0x000fe40000004100 */
[C---:B------:R-:W-:Y:S01]  /*7040*/  FMUL R54, R70.reuse, R58 ;  /* 0x0000003a46367220 */ /* 0x040fe20000400000 */
        /* <DEDUP_REMOVED lines=16> */
[----:B------:R-:W-:Y:S01]  /*7150*/  FFMA R63, R73, R132, R63 ;  /* 0x00000084493f7223 */ /* 0x000fe2000000003f */
[----:B------:R-:W-:Y:S01]  /*7160*/  FMUL R67, R70, R67 ;  /* 0x0000004346437220 */ /* 0x000fe20000400000 */
[----:B------:R-:W-:Y:S01]  /*7170*/  F2FP.SATFINITE.E4M3.F32.PACK_AB_MERGE_C R199, R51, R46, RZ ;  /* 0x0000002e33c7723e */ /* 0x000fe200048070ff */
[C---:B------:R-:W-:Y:S01]  /*7180*/  FFMA R60, R73.reuse, R133, R60 ;  /* 0x00000085493c7223 */ /* 0x040fe2000000003c */
[C---:B------:R-:W-:Y:S01]  /*7190*/  FFMA R61, R73.reuse, R134, R61 ;  /* 0x00000086493d7223 */ /* 0x040fe2000000003d */
[C---:B------:R-:W-:Y:S01]  /*71a0*/  FFMA R62, R73.reuse, R135, R62 ;  /* 0x00000087493e7223 */ /* 0x040fe2000000003e */
[----:B------:R-:W-:Y:S01]  /*71b0*/  FFMA R67, R73, R136, R67 ;  /* 0x0000008849437223 */ /* 0x000fe20000000043 */
[----:B------:R-:W-:Y:S02]  /*71c0*/  F2FP.SATFINITE.E4M3.F32.PACK_AB_MERGE_C R198, R41, R40, R198 ;  /* 0x0000002829c6723e */ /* 0x000fe400048070c6 */
[----:B------:R-:W-:Y:S02]  /*71d0*/  F2FP.SATFINITE.E4M3.F32.PACK_AB_MERGE_C R199, R45, R44, R199 ;  /* 0x0000002c2dc7723e */ /* 0x000fe400048070c7 */
[----:B------:R-:W-:Y:S02]  /*71e0*/  F2FP.SATFINITE.E4M3.F32.PACK_AB_MERGE_C R200, R55, R50, RZ ;  /* 0x0000003237c8723e */ /* 0x000fe400048070ff */
[----:B------:R-:W-:Y:S01]  /*71f0*/  F2FP.SATFINITE.E4M3.F32.PACK_AB_MERGE_C R201, R59, R54, RZ ;  /* 0x000000363bc9723e */ /* 0x000fe200048070ff */
[----:B------:R1:W-:Y:S01]  /*7200*/  STS.128 [R179+0x8020], R196 ;  /* 0x008020c4b3007388 */ /* 0x0003e20000000c00 */
[----:B------:R-:W-:Y:S02]  /*7210*/  F2FP.SATFINITE.E4M3.F32.PACK_AB_MERGE_C R202, R63, R58, RZ ;  /* 0x0000003a3fca723e */ /* 0x000fe400048070ff */
[----:B------:R-:W-:Y:S02]  /*7220*/  F2FP.SATFINITE.E4M3.F32.PACK_AB_MERGE_C R203, R67, R62, RZ ;  /* 0x0000003e43cb723e */ /* 0x000fe400048070ff */
[----:B------:R-:W-:Y:S02]  /*7230*/  F2FP.SATFINITE.E4M3.F32.PACK_AB_MERGE_C R200, R49, R48, R200 ;  /* 0x0000003031c8723e */ /* 0x000fe400048070c8 */
[----:B------:R-:W-:Y:S02]  /*7240*/  F2FP.SATFINITE.E4M3.F32.PACK_AB_MERGE_C R201, R53, R52, R201 ;  /* 0x0000003435c9723e */ /* 0x000fe400048070c9 */
[----:B------:R-:W-:Y:S02]  /*7250*/  F2FP.SATFINITE.E4M3.F32.PACK_AB_MERGE_C R202, R57, R56, R202 ;  /* 0x0000003839ca723e */ /* 0x000fe400048070ca */
[----:B------:R-:W-:Y:S02]  /*7260*/  F2FP.SATFINITE.E4M3.F32.PACK_AB_MERGE_C R203, R61, R60, R203 ;  /* 0x0000003c3dcb723e */ /* 0x000fe400048070cb */
[----:B------:R-:W-:Y:S02]  /*7270*/  LEA R190, R166, UR44, 0x3 ;  /* 0x0000002ca6be7c11 */ /* 0x000fe4000f8e18ff */
[----:B------:R-:W-:Y:S01]  /*7280*/  @P6 SHF.L.U32 R191, R165, 0x1f, RZ ;  /* 0x0000001fa5bf6819 */ /* 0x000fe200000006ff */
[----:B------:R1:W-:Y:S01]  /*7290*/  STS.128 [R178+0x8010], R200 ;  /* 0x008010c8b2007388 */ /* 0x0003e20000000c00 */
[----:B------:R-:W-:Y:S01]  /*72a0*/  @!PT LDS RZ, [RZ] ;  /* 0x00000000fffff984 */ /* 0x000fe20000000800 */
[----:B------:R-:W-:Y:S01]  /*72b0*/  @!PT LDS RZ, [RZ] ;  /* 0x00000000fffff984 */ /* 0x000fe20000000800 */
[----:B------:R-:W-:Y:S01]  /*72c0*/  @!PT LDS RZ, [RZ] ;  /* 0x00000000fffff984 */ /* 0x000fe20000000800 */
[----:B------:R-:W-:Y:S01]  /*72d0*/  @!PT LDS RZ, [RZ] ;  /* 0x00000000fffff984 */ /* 0x000fe20000000800 */
[----:B------:R2:W-:Y:S07]  /*72e0*/  MEMBAR.ALL.CTA ;  /* 0x0000000000007992 */ /* 0x0005ee0000008000 */
[----:B--2---:R-:W2:Y:S02]  /*72f0*/  FENCE.VIEW.ASYNC.S ;  /* 0x00000000000073c6 */ /* 0x004ea40000000000 */
[----:B--2---:R-:W-:Y:S06]  /*7300*/  BAR.SYNC.DEFER_BLOCKING 0x1, 0x80 ;  /* 0x0042000000007b1d */ /* 0x004fec0000010000 */
[----:B------:R-:W-:Y:S05]  /*7310*/  @P0 BRA `(.L_x_104) ;  /* 0x0000000000280947 */ /* 0x000fea0003800000 */
[----:B------:R-:W-:Y:S01]  /*7320*/  UIADD3 UR4, UPT, UPT, UR44, 0x8200, URZ ;  /* 0x000082002c047890 */ /* 0x000fe2000fffe0ff */
[----:B------:R-:W-:Y:S05]  /*7330*/  UMOV UR51, UR36 ;  /* 0x0000002400337c82 */ /* 0x000fea0008000000 */
[----:B------:R-:W-:Y:S01]  /*7340*/  MOV R173, UR4 ;  /* 0x0000000400ad7c02 */ /* 0x000fe20008000f00 */
[----:B------:R-:W-:Y:S03]  /*7350*/  UIADD3 UR4, UP0, UPT, UR62, 0x680, URZ ;  /* 0x000006803e047890 */ /* 0x000fe6000ff1e0ff */
[----:B------:R-:W-:Y:S01]  /*7360*/  R2UR UR48, R173 ;  /* 0x00000000ad3072ca */ /* 0x000fe200000e0000 */
[----:B------:R-:W-:Y:S11]  /*7370*/  UIADD3.X UR5, UPT, UPT, URZ, UR63, URZ, UP0, !UPT ;  /* 0x0000003fff057290 */ /* 0x000ff600087fe4ff */
[----:B------:R-:W-:Y:S01]  /*7380*/  @!UPT UIADD3 URZ, UPT, UPT, URZ, URZ, URZ ;  /* 0x000000fffffff290 */ /* 0x000fe2000fffe0ff */
[----:B------:R2:W-:Y:S01]  /*7390*/  UTMASTG.3D [UR48], [UR4] ;  /* 0x00000030040073b5 */ /* 0x0005e20008010000 */
[----:B------:R0:W-:Y:S01]  /*73a0*/  UTMACMDFLUSH ;  /* 0x00000000000079b7 */ /* 0x0001e20000000000 */
[----:B--2---:R-:W-:Y:S04]  /*73b0*/  DEPBAR.LE SB0, 0x1 ;  /* 0x000080400000791a */ /* 0x004fe80000000000 */
.L_x_104:
[----:B------:R-:W-:Y:S05]  /*73c0*/  BSYNC.RECONVERGENT B0 ;  /* 0x0000000000007941 */ /* 0x000fea0003800200 */
.L_x_103:
[----:B------:R-:W-:Y:S06]  /*73d0*/  BAR.SYNC.DEFER_BLOCKING 0x1, 0x80 ;  /* 0x0042000000007b1d */ /* 0x000fec0000010000 */
[----:B------:R-:W2:Y:S01]  /*73e0*/  @P6 SYNCS.PHASECHK.TRANS64.TRYWAIT P0, [R190+URZ+0x30], R191 ;  /* 0x000030bfbe0065a7 */ /* 0x000ea200080011ff */
[----:B------:R-:W-:Y:S01]  /*73f0*/  BSSY B1, `(.L_x_105) ;  /* 0x0000023000017945 */ /* 0x000fe20003800000 */
[----:B--2---:R-:W-:Y:S03]  /*7400*/  @P6 SEL R180, RZ, 0x1, !P0 ;  /* 0x00000001ffb46807 */ /* 0x004fe60004000000 */
[----:B------:R-:W-:Y:S05]  /*7410*/  @!P6 BRA `(.L_x_106) ;  /* 0x000000000080e947 */ /* 0x000fea0003800000 */
[----:B------:R-:W-:Y:S01]  /*7420*/  ISETP.NE.AND P1, PT, R181, RZ, PT ;  /* 0x000000ffb500720c */ /* 0x000fe20003f25270 */
[----:B------:R-:W2:Y:S01]  /*7430*/  S2R R0, SR_CgaCtaId ;  /* 0x0000000000007919 */ /* 0x000ea20000008800 */
[----:B------:R-:W-:Y:S01]  /*7440*/  ISETP.NE.AND P0, PT, R180, RZ, PT ;  /* 0x000000ffb400720c */ /* 0x000fe20003f05270 */
[----:B------:R-:W-:Y:S10]  /*7450*/  BSSY B0, `(.L_x_107) ;  /* 0x0000009000007945 */ /* 0x000ff40003800000 */
[----:B------:R-:W-:Y:S04]  /*7460*/  @P1 IMAD R3, R166, 0x2000, R171 ;  /* 0x00002000a6031824 */ /* 0x000fe800078e02ab */
[C---:B------:R-:W-:Y:S01]  /*7470*/  @P1 IMAD.IADD R6, R3.reuse, 0x1, R182 ;  /* 0x0000000103061824 */ /* 0x040fe200078e02b6 */
[----:B------:R-:W-:Y:S03]  /*7480*/  @P1 IADD3 R4, PT, PT, R3, R188, RZ ;  /* 0x000000bc03041210 */ /* 0x000fe60007ffe0ff */
[----:B------:R-:W-:Y:S01]  /*7490*/  @P1 IMAD.IADD R2, R183, 0x1, R6 ;  /* 0x00000001b7021824 */ /* 0x000fe200078e0206 */
[----:B------:R-:W-:Y:S06]  /*74a0*/  @P0 BRA `(.L_x_108) ;  /* 0x00000000000c0947 */ /* 0x000fec0003800000 */
[----:B------:R-:W-:Y:S04]  /*74b0*/  SHF.L.U32 R5, R165, 0x1f, RZ ;  /* 0x0000001fa5057819 */ /* 0x000fe800000006ff */
[----:B------:R-:W3:Y:S02]  /*74c0*/  SYNCS.PHASECHK.TRANS64.TRYWAIT P0, [R190+URZ+0x30], R5 ;  /* 0x00003005be0075a7 */ /* 0x000ee400080011ff */
[----:B---3--:R-:W-:Y:S05]  /*74d0*/  @!P0 BRA `(.L_x_109) ;  /* 0x0000004800b88947 */ /* 0x008fea0003800000 */
.L_x_108:
[----:B------:R-:W-:Y:S05]  /*74e0*/  BSYNC B0 ;  /* 0x0000000000007941 */ /* 0x000fea0003800000 */
.L_x_107:
[----:B------:R-:W-:Y:S01]  /*74f0*/  ISETP.NE.AND P0, PT, R181, RZ, PT ;  /* 0x000000ffb500720c */ /* 0x000fe20003f05270 */
[----:B---3--:R-:W-:Y:S02]  /*7500*/  VIADD R5, R190, 0x50 ;  /* 0x00000050be057836 */ /* 0x008fe40000000000 */
[----:B------:R-:W-:Y:S03]  /*7510*/  VIADD R166, R166, 0x1 ;  /* 0x00000001a6a67836 */ /* 0x000fe60000000000 */
[----:B--2---:R-:W-:Y:S07]  /*7520*/  PRMT R0, R0, 0x654, R5 ;  /* 0x0000065400007816 */ /* 0x004fee0000000005 */
[----:B------:R2:W3:Y:S04]  /*7530*/  @P0 LDS.128 R140, [R3] ;  /* 0x00000000038c0984 */ /* 0x0004e80000000c00 */
[----:B------:R2:W4:Y:S04]  /*7540*/  @P0 LDS.128 R148, [R4+0x20] ;  /* 0x0000200004940984 */ /* 0x0005280000000c00 */
        /* <DEDUP_REMOVED lines=12> */
[----:B--234-:R-:W-:Y:S02]  /*7610*/  LOP3.LUT R165, R165, R0, RZ, 0x3c, !PT ;  /* 0x00000000a5a57212 */ /* 0x01cfe400078e3cff */
.L_x_106:
[----:B------:R-:W-:Y:S05]  /*7620*/  BSYNC B1 ;  /* 0x0000000000017941 */ /* 0x000fea0003800000 */
.L_x_105:
[----:B------:R-:W-:Y:S01]  /*7630*/  VIADD R0, R71, 0x40 ;  /* 0x0000004047007836 */ /* 0x000fe20000000000 */
[----:B------:R-:W-:Y:S04]  /*7640*/  BSSY.RECONVERGENT B6, `(.L_x_110) ;  /* 0x0000015000067945 */ /* 0x000fe80003800200 */
[----:B------:R-:W-:Y:S04]  /*7650*/  SHF.R.U32.HI R0, RZ, 0x15, R0 ;  /* 0x00000015ff007819 */ /* 0x000fe80000011600 */
[----:B------:R-:W-:Y:S11]  /*7660*/  LOP3.LUT P0, RZ, R0, 0x3, R159, 0x48, !PT ;  /* 0x0000000300ff7812 */ /* 0x000ff6000780489f */
[----:B------:R-:W-:Y:S02]  /*7670*/  @!UPT UIADD3 URZ, UPT, UPT, URZ, URZ, URZ ;  /* 0x000000fffffff290 */ /* 0x000fe4000fffe0ff */
        /* <DEDUP_REMOVED lines=8> */
[----:B------:R-:W5:Y:S01]  /*7700*/  LDCU.64 UR4, c[0x4][0x18] ;  /* 0x01000300ff0477ac */ /* 0x000f620008000a00 */
[----:B--2---:R-:W-:Y:S01]  /*7710*/  MOV R5, UR9 ;  /* 0x0000000900057c02 */ /* 0x004fe20008000f00 */
[----:B------:R-:W-:Y:S01]  /*7720*/  IMAD.U32 R4, RZ, RZ, UR8 ;  /* 0x00000008ff047e24 */ /* 0x000fe2000f8e00ff */
[----:B---3--:R-:W-:Y:S01]  /*7730*/  MOV R7, UR7 ;  /* 0x0000000700077c02 */ /* 0x008fe20008000f00 */
[----:B------:R-:W-:Y:S01]  /*7740*/  IMAD.U32 R6, RZ, RZ, UR6 ;  /* 0x00000006ff067e24 */ /* 0x000fe2000f8e00ff */
[----:B-----5:R-:W-:Y:S01]  /*7750*/  MOV R11, UR5 ;  /* 0x00000005000b7c02 */ /* 0x020fe20008000f00 */
[----:B------:R-:W-:Y:S02]  /*7760*/  IMAD.U32 R10, RZ, RZ, UR4 ;  /* 0x00000004ff0a7e24 */ /* 0x000fe4000f8e00ff */
[----:B------:R-:W-:Y:S07]  /*7770*/  LEPC R20, `(.L_x_111) ;  /* 0x000000001014794e */ /* 0x000fee0000000000 */
[----:B-1--4-:R-:W-:Y:S05]  /*7780*/  CALL.ABS.NOINC R2 ;  /* 0x0000000002007343 */ /* 0x012fea0003c00000 */
.L_x_111:
[----:B------:R-:W-:Y:S05]  /*7790*/  BSYNC.RECONVERGENT B6 ;  /* 0x0000000000067941 */ /* 0x000fea0003800200 */
.L_x_110:
[----:B------:R-:W-:Y:S01]  /*77a0*/  F2FP.F16.E4M3.UNPACK_B R4, R141 ;  /* 0x0000008dff04723e */ /* 0x000fe200020006ff */
[----:B------:R-:W-:Y:S05]  /*77b0*/  WARPSYNC.ALL ;  /* 0x0000000000007948 */ /* 0x000fea0003800000 */
[----:B------:R-:W-:Y:S01]  /*77c0*/  R2UR UR4, R71 ;  /* 0x00000000470472ca */ /* 0x000fe200000e0000 */
[--C-:B------:R-:W-:Y:S01]  /*77d0*/  HADD2.F32 R78, -RZ, R4.reuse.H0_H0 ;  /* 0x20000004ff4e7230 */ /* 0x100fe20000004100 */
[-C--:B------:R-:W-:Y:S01]  /*77e0*/  F2FP.F16.E4M3.UNPACK_B R0, R140.reuse ;  /* 0x0000008cff00723e */ /* 0x080fe200020006ff */
[----:B------:R-:W-:Y:S01]  /*77f0*/  HADD2.F32 R75, -RZ, R4.H1_H1 ;  /* 0x30000004ff4b7230 */ /* 0x000fe20000004100 */
[----:B------:R-:W-:Y:S01]  /*7800*/  F2FP.F16.E4M3.UNPACK_B R4, R143 ;  /* 0x0000008fff04723e */ /* 0x000fe200020006ff */
[----:B------:R-:W-:Y:S01]  /*7810*/  BSSY.RECONVERGENT B0, `(.L_x_112) ;  /* 0x0000116000007945 */ /* 0x000fe20003800200 */
[----:B------:R-:W-:Y:S01]  /*7820*/  F2FP.F16.E4M3.UNPACK_B R3, R140.H1 ;  /* 0x0000008cff03723e */ /* 0x000fe200030006ff */
[--C-:B------:R-:W-:Y:S01]  /*7830*/  HADD2.F32 R2, -RZ, R0.reuse.H0_H0 ;  /* 0x20000000ff027230 */ /* 0x100fe20000004100 */
[----:B-1----:R-:W-:Y:S01]  /*7840*/  F2FP.F16.E4M3.UNPACK_B R127, R154 ;  /* 0x0000009aff7f723e */ /* 0x002fe200020006ff */
[----:B------:R-:W-:Y:S01]  /*7850*/  HADD2.F32 R72, -RZ, R0.H1_H1 ;  /* 0x30000000ff487230 */ /* 0x000fe20000004100 */
[----:B------:R-:W-:Y:S01]  /*7860*/  F2FP.F16.E4M3.UNPACK_B R0, R141.H1 ;  /* 0x0000008dff00723e */ /* 0x000fe200030006ff */
[--C-:B------:R-:W-:Y:S01]  /*7870*/  HADD2.F32 R74, -RZ, R3.reuse.H0_H0 ;  /* 0x20000003ff4a7230 */ /* 0x100fe20000004100 */
[----:B------:R-:W-:Y:S01]  /*7880*/  F2FP.F16.E4M3.UNPACK_B R117, R151.H1 ;  /* 0x00000097ff75723e */ /* 0x000fe200030006ff */
[----:B------:R-:W-:Y:S01]  /*7890*/  HADD2.F32 R76, -RZ, R3.H1_H1 ;  /* 0x30000003ff4c7230 */ /* 0x000fe20000004100 */
[-C--:B------:R-:W-:Y:S01]  /*78a0*/  F2FP.F16.E4M3.UNPACK_B R3, R142.reuse ;  /* 0x0000008eff03723e */ /* 0x080fe200020006ff */
[--C-:B------:R-:W-:Y:S01]  /*78b0*/  HADD2.F32 R80, -RZ, R0.reuse.H0_H0 ;  /* 0x20000000ff507230 */ /* 0x100fe20000004100 */
[----:B------:R-:W-:Y:S01]  /*78c0*/  ISETP.NE.AND P0, PT, R174, RZ, PT ;  /* 0x000000ffae00720c */ /* 0x000fe20003f05270 */
[----:B------:R-:W-:Y:S01]  /*78d0*/  HADD2.F32 R77, -RZ, R0.H1_H1 ;  /* 0x30000000ff4d7230 */ /* 0x000fe20000004100 */
[----:B------:R-:W-:Y:S01]  /*78e0*/  F2FP.F16.E4M3.UNPACK_B R0, R142.H1 ;  /* 0x0000008eff00723e */ /* 0x000fe200030006ff */
[--C-:B------:R-:W-:Y:S01]  /*78f0*/  HADD2.F32 R82, -RZ, R3.reuse.H0_H0 ;  /* 0x20000003ff527230 */ /* 0x100fe20000004100 */
[----:B------:R-:W-:Y:S01]  /*7900*/  ISETP.NE.AND P6, PT, R189, RZ, PT ;  /* 0x000000ffbd00720c */ /* 0x000fe20003fc5270 */
[----:B------:R-:W-:Y:S01]  /*7910*/  HADD2.F32 R79, -RZ, R3.H1_H1 ;  /* 0x30000003ff4f7230 */ /* 0x000fe20000004100 */
[----:B------:R-:W-:Y:S01]  /*7920*/  F2FP.F16.E4M3.UNPACK_B R3, R143.H1 ;  /* 0x0000008fff03723e */ /* 0x000fe200030006ff */
[--C-:B------:R-:W-:Y:S02]  /*7930*/  HADD2.F32 R84, -RZ, R0.reuse.H0_H0 ;  /* 0x20000000ff547230 */ /* 0x100fe40000004100 */
[----:B------:R-:W-:Y:S01]  /*7940*/  HADD2.F32 R81, -RZ, R0.H1_H1 ;  /* 0x30000000ff517230 */ /* 0x000fe20000004100 */
[-C--:B------:R-:W-:Y:S01]  /*7950*/  F2FP.F16.E4M3.UNPACK_B R0, R144.reuse ;  /* 0x00000090ff00723e */ /* 0x080fe200020006ff */
[--C-:B------:R-:W-:Y:S02]  /*7960*/  HADD2.F32 R86, -RZ, R4.reuse.H0_H0 ;  /* 0x20000004ff567230 */ /* 0x100fe40000004100 */
[----:B------:R-:W-:Y:S01]  /*7970*/  HADD2.F32 R83, -RZ, R4.H1_H1 ;  /* 0x30000004ff537230 */ /* 0x000fe20000004100 */
[-C--:B------:R-:W-:Y:S01]  /*7980*/  F2FP.F16.E4M3.UNPACK_B R4, R145.reuse ;  /* 0x00000091ff04723e */ /* 0x080fe200020006ff */
[--C-:B------:R-:W-:Y:S02]  /*7990*/  HADD2.F32 R90, -RZ, R0.reuse.H0_H0 ;  /* 0x20000000ff5a7230 */ /* 0x100fe40000004100 */
[----:B------:R-:W-:Y:S01]  /*79a0*/  HADD2.F32 R87, -RZ, R0.H1_H1 ;  /* 0x30000000ff577230 */ /* 0x000fe20000004100 */
[----:B------:R-:W-:Y:S01]  /*79b0*/  F2FP.F16.E4M3.UNPACK_B R0, R145.H1 ;  /* 0x00000091ff00723e */ /* 0x000fe200030006ff */
[--C-:B------:R-:W-:Y:S02]  /*79c0*/  HADD2.F32 R88, -RZ, R3.reuse.H0_H0 ;  /* 0x20000003ff587230 */ /* 0x100fe40000004100 */
[----:B------:R-:W-:Y:S01]  /*79d0*/  HADD2.F32 R85, -RZ, R3.H1_H1 ;  /* 0x30000003ff557230 */ /* 0x000fe20000004100 */
[----:B------:R-:W-:Y:S01]  /*79e0*/  F2FP.F16.E4M3.UNPACK_B R3, R144.H1 ;  /* 0x00000090ff03723e */ /* 0x000fe200030006ff */
[--C-:B------:R-:W-:Y:S02]  /*79f0*/  HADD2.F32 R96, -RZ, R0.reuse.H0_H0 ;  /* 0x20000000ff607230 */ /* 0x100fe40000004100 */
[----:B------:R-:W-:Y:S01]  /*7a00*/  HADD2.F32 R93, -RZ, R0.H1_H1 ;  /* 0x30000000ff5d7230 */ /* 0x000fe20000004100 */
[-C--:B------:R-:W-:Y:S01]  /*7a10*/  F2FP.F16.E4M3.UNPACK_B R0, R146.reuse.H1 ;  /* 0x00000092ff00723e */ /* 0x080fe200030006ff */
[--C-:B------:R-:W-:Y:S02]  /*7a20*/  HADD2.F32 R94, -RZ, R4.reuse.H0_H0 ;  /* 0x20000004ff5e7230 */ /* 0x100fe40000004100 */
[----:B------:R-:W-:Y:S01]  /*7a30*/  HADD2.F32 R91, -RZ, R4.H1_H1 ;  /* 0x30000004ff5b7230 */ /* 0x000fe20000004100 */
[----:B------:R-:W-:Y:S01]  /*7a40*/  F2FP.F16.E4M3.UNPACK_B R4, R147 ;  /* 0x00000093ff04723e */ /* 0x000fe200020006ff */
[--C-:B------:R-:W-:Y:S02]  /*7a50*/  HADD2.F32 R92, -RZ, R3.reuse.H0_H0 ;  /* 0x20000003ff5c7230 */ /* 0x100fe40000004100 */
[----:B------:R-:W-:Y:S01]  /*7a60*/  HADD2.F32 R89, -RZ, R3.H1_H1 ;  /* 0x30000003ff597230 */ /* 0x000fe20000004100 */
[----:B------:R-:W-:Y:S01]  /*7a70*/  F2FP.F16.E4M3.UNPACK_B R3, R146 ;  /* 0x00000092ff03723e */ /* 0x000fe200020006ff */
[--C-:B------:R-:W-:Y:S02]  /*7a80*/  HADD2.F32 R100, -RZ, R0.reuse.H0_H0 ;  /* 0x20000000ff647230 */ /* 0x100fe40000004100 */
[----:B------:R-:W-:Y:S01]  /*7a90*/  HADD2.F32 R97, -RZ, R0.H1_H1 ;  /* 0x30000000ff617230 */ /* 0x000fe20000004100 */
[-C--:B------:R-:W-:Y:S01]  /*7aa0*/  F2FP.F16.E4M3.UNPACK_B R0, R148.reuse ;  /* 0x00000094ff00723e */ /* 0x080fe200020006ff */
[--C-:B------:R-:W-:Y:S02]  /*7ab0*/  HADD2.F32 R102, -RZ, R4.reuse.H0_H0 ;  /* 0x20000004ff667230 */ /* 0x100fe40000004100 */
[----:B------:R-:W-:Y:S01]  /*7ac0*/  HADD2.F32 R99, -RZ, R4.H1_H1 ;  /* 0x30000004ff637230 */ /* 0x000fe20000004100 */
[----:B------:R-:W-:Y:S01]  /*7ad0*/  F2FP.F16.E4M3.UNPACK_B R4, R149 ;  /* 0x00000095ff04723e */ /* 0x000fe200020006ff */
[--C-:B------:R-:W-:Y:S02]  /*7ae0*/  HADD2.F32 R98, -RZ, R3.reuse.H0_H0 ;  /* 0x20000003ff627230 */ /* 0x100fe40000004100 */
[----:B------:R-:W-:Y:S01]  /*7af0*/  HADD2.F32 R95, -RZ, R3.H1_H1 ;  /* 0x30000003ff5f7230 */ /* 0x000fe20000004100 */
[----:B------:R-:W-:Y:S01]  /*7b00*/  F2FP.F16.E4M3.UNPACK_B R3, R147.H1 ;  /* 0x00000093ff03723e */ /* 0x000fe200030006ff */
[--C-:B------:R-:W-:Y:S02]  /*7b10*/  HADD2.F32 R106, -RZ, R0.reuse.H0_H0 ;  /* 0x20000000ff6a7230 */ /* 0x100fe40000004100 */
[----:B------:R-:W-:Y:S01]  /*7b20*/  HADD2.F32 R103, -RZ, R0.H1_H1 ;  /* 0x30000000ff677230 */ /* 0x000fe20000004100 */
[----:B------:R-:W-:Y:S01]  /*7b30*/  F2FP.F16.E4M3.UNPACK_B R0, R148.H1 ;  /* 0x00000094ff00723e */ /* 0x000fe200030006ff */
[--C-:B------:R-:W-:Y:S02]  /*7b40*/  HADD2.F32 R110, -RZ, R4.reuse.H0_H0 ;  /* 0x20000004ff6e7230 */ /* 0x100fe40000004100 */
[----:B------:R-:W-:Y:S02]  /*7b50*/  HADD2.F32 R107, -RZ, R4.H1_H1 ;  /* 0x30000004ff6b7230 */ /* 0x000fe40000004100 */
[--C-:B------:R-:W-:Y:S01]  /*7b60*/  HADD2.F32 R104, -RZ, R3.reuse.H0_H0 ;  /* 0x20000003ff687230 */ /* 0x100fe20000004100 */
[----:B------:R-:W1:Y:S01]  /*7b70*/  LDTM.x64 R4, tmem[UR4+0x40] ;  /* 0x00004004000479ee */ /* 0x000e620008340000 */
[----:B------:R-:W-:Y:S01]  /*7b80*/  HADD2.F32 R101, -RZ, R3.H1_H1 ;  /* 0x30000003ff657230 */ /* 0x000fe20000004100 */
[----:B------:R-:W-:Y:S01]  /*7b90*/  F2FP.F16.E4M3.UNPACK_B R3, R149.H1 ;  /* 0x00000095ff03723e */ /* 0x000fe200030006ff */
        /* <DEDUP_REMOVED lines=14> */
[----:B------:R-:W-:Y:S01]  /*7c80*/  F2FP.F16.E4M3.UNPACK_B R0, R152.H1 ;  /* 0x00000098ff00723e */ /* 0x000fe200030006ff */
[--C-:B------:R-:W-:Y:S02]  /*7c90*/  HADD2.F32 R122, -RZ, R3.reuse.H0_H0 ;  /* 0x20000003ff7a7230 */ /* 0x100fe40000004100 */
[C---:B-1----:R-:W-:Y:S01]  /*7ca0*/  FMUL R7, R70.reuse, R7 ;  /* 0x0000000746077220 */ /* 0x042fe20000400000 */
        /* <DEDUP_REMOVED lines=10> */
[C---:B------:R-:W-:Y:S01]  /*7d50*/  FMUL R0, R70.reuse, R4 ;  /* 0x0000000446007220 */ /* 0x040fe20000400000 */
[--C-:B------:R-:W-:Y:S01]  /*7d60*/  HADD2.F32 R130, -RZ, R127.reuse.H0_H0 ;  /* 0x2000007fff827230 */ /* 0x100fe20000004100 */
[----:B------:R-:W-:Y:S01]  /*7d70*/  F2FP.F16.E4M3.UNPACK_B R4, R155 ;  /* 0x0000009bff04723e */ /* 0x000fe200020006ff */
[----:B------:R-:W-:Y:S02]  /*7d80*/  HADD2.F32 R127, -RZ, R127.H1_H1 ;  /* 0x3000007fff7f7230 */ /* 0x000fe40000004100 */
[C---:B------:R-:W-:Y:S01]  /*7d90*/  FFMA R0, R73.reuse, R2, R0 ;  /* 0x0000000249007223 */ /* 0x040fe20000000000 */
[C---:B------:R-:W-:Y:S01]  /*7da0*/  FMUL R2, R70.reuse, R5 ;  /* 0x0000000546027220 */ /* 0x040fe20000400000 */
[--C-:B------:R-:W-:Y:S01]  /*7db0*/  HADD2.F32 R132, -RZ, R3.reuse.H0_H0 ;  /* 0x20000003ff847230 */ /* 0x100fe20000004100 */
[----:B------:R-:W-:Y:S01]  /*7dc0*/  F2FP.F16.E4M3.UNPACK_B R5, R155.H1 ;  /* 0x0000009bff05723e */ /* 0x000fe200030006ff */
[----:B------:R-:W-:Y:S02]  /*7dd0*/  HADD2.F32 R129, -RZ, R3.H1_H1 ;  /* 0x30000003ff817230 */ /* 0x000fe40000004100 */
[C---:B------:R-:W-:Y:S01]  /*7de0*/  FFMA R2, R73.reuse, R72, R2 ;  /* 0x0000004849027223 */ /* 0x040fe20000000002 */
[--C-:B------:R-:W-:Y:S02]  /*7df0*/  HADD2.F32 R72, -RZ, R4.reuse.H0_H0 ;  /* 0x20000004ff487230 */ /* 0x100fe40000004100 */
[C---:B------:R-:W-:Y:S01]  /*7e00*/  FMUL R3, R70.reuse, R6 ;  /* 0x0000000646037220 */ /* 0x040fe20000400000 */
[----:B------:R-:W-:Y:S02]  /*7e10*/  HADD2.F32 R131, -RZ, R4.H1_H1 ;  /* 0x30000004ff837230 */ /* 0x000fe40000004100 */
[C---:B------:R-:W-:Y:S01]  /*7e20*/  FMUL R4, R70.reuse, R9 ;  /* 0x0000000946047220 */ /* 0x040fe20000400000 */
[--C-:B------:R-:W-:Y:S02]  /*7e30*/  HADD2.F32 R133, -RZ, R5.reuse.H1_H1 ;  /* 0x30000005ff857230 */ /* 0x100fe40000004100 */
[C---:B------:R-:W-:Y:S01]  /*7e40*/  FFMA R3, R73.reuse, R74, R3 ;  /* 0x0000004a49037223 */ /* 0x040fe20000000003 */
[----:B------:R-:W-:Y:S01]  /*7e50*/  FFMA R7, R73, R76, R7 ;  /* 0x0000004c49077223 */ /* 0x000fe20000000007 */
[----:B------:R-:W-:Y:S02]  /*7e60*/  HADD2.F32 R74, -RZ, R5.H0_H0 ;  /* 0x20000005ff4a7230 */ /* 0x000fe40000004100 */
[C---:B------:R-:W-:Y:S01]  /*7e70*/  FMUL R5, R70.reuse, R10 ;  /* 0x0000000a46057220 */ /* 0x040fe20000400000 */
[C---:B------:R-:W-:Y:S01]  /*7e80*/  FMUL R6, R70.reuse, R11 ;  /* 0x0000000b46067220 */ /* 0x040fe20000400000 */
[C---:B------:R-:W-:Y:S01]  /*7e90*/  FMUL R11, R70.reuse, R16 ;  /* 0x00000010460b7220 */ /* 0x040fe20000400000 */
[----:B------:R-:W-:Y:S01]  /*7ea0*/  F2FP.SATFINITE.E4M3.F32.PACK_AB_MERGE_C R135, R7, R3, RZ ;  /* 0x000000030787723e */ /* 0x000fe200048070ff */
[C---:B------:R-:W-:Y:S01]  /*7eb0*/  FMUL R3, R70.reuse, R8 ;  /* 0x0000000846037220 */ /* 0x040fe20000400000 */
[C---:B------:R-:W-:Y:S01]  /*7ec0*/  FMUL R7, R70.reuse, R12 ;  /* 0x0000000c46077220 */ /* 0x040fe20000400000 */
[C---:B------:R-:W-:Y:S01]  /*7ed0*/  FMUL R8, R70.reuse, R13 ;  /* 0x0000000d46087220 */ /* 0x040fe20000400000 */
[C---:B------:R-:W-:Y:S01]  /*7ee0*/  FMUL R12, R70.reuse, R17 ;  /* 0x00000011460c7220 */ /* 0x040fe20000400000 */
[C---:B------:R-:W-:Y:S01]  /*7ef0*/  FFMA R3, R73.reuse, R78, R3 ;  /* 0x0000004e49037223 */ /* 0x040fe20000000003 */
[C---:B------:R-:W-:Y:S01]  /*7f00*/  FFMA R4, R73.reuse, R75, R4 ;  /* 0x0000004b49047223 */ /* 0x040fe20000000004 */
[C---:B------:R-:W-:Y:S01]  /*7f10*/  FFMA R5, R73.reuse, R80, R5 ;  /* 0x0000005049057223 */ /* 0x040fe20000000005 */
[C---:B------:R-:W-:Y:S01]  /*7f20*/  FFMA R6, R73.reuse, R77, R6 ;  /* 0x0000004d49067223 */ /* 0x040fe20000000006 */
[C---:B------:R-:W-:Y:S01]  /*7f30*/  FFMA R7, R73.reuse, R82, R7 ;  /* 0x0000005249077223 */ /* 0x040fe20000000007 */
[C---:B------:R-:W-:Y:S01]  /*7f40*/  FFMA R8, R73.reuse, R79, R8 ;  /* 0x0000004f49087223 */ /* 0x040fe20000000008 */
[C---:B------:R-:W-:Y:S01]  /*7f50*/  FMUL R16, R70.reuse, R21 ;  /* 0x0000001546107220 */ /* 0x040fe20000400000 */
[----:B------:R-:W-:Y:S01]  /*7f60*/  FMUL R9, R70, R14 ;  /* 0x0000000e46097220 */ /* 0x000fe20000400000 */
[----:B------:R-:W-:Y:S01]  /*7f70*/  F2FP.SATFINITE.E4M3.F32.PACK_AB_MERGE_C R5, R6, R5, RZ ;  /* 0x000000050605723e */ /* 0x000fe200048070ff */
[C---:B------:R-:W-:Y:S01]  /*7f80*/  FMUL R10, R70.reuse, R15 ;  /* 0x0000000f460a7220 */ /* 0x040fe20000400000 */
[C---:B------:R-:W-:Y:S01]  /*7f90*/  FMUL R15, R70.reuse, R20 ;  /* 0x00000014460f7220 */ /* 0x040fe20000400000 */
[C---:B------:R-:W-:Y:S01]  /*7fa0*/  FFMA R9, R73.reuse, R84, R9 ;  /* 0x0000005449097223 */ /* 0x040fe20000000009 */
[C---:B------:R-:W-:Y:S01]  /*7fb0*/  FMUL R20, R70.reuse, R25 ;  /* 0x0000001946147220 */ /* 0x040fe20000400000 */
[C---:B------:R-:W-:Y:S01]  /*7fc0*/  FFMA R10, R73.reuse, R81, R10 ;  /* 0x00000051490a7223 */ /* 0x040fe2000000000a */
[C---:B------:R-:W-:Y:S01]  /*7fd0*/  FFMA R11, R73.reuse, R86, R11 ;  /* 0x00000056490b7223 */ /* 0x040fe2000000000b */
[C---:B------:R-:W-:Y:S01]  /*7fe0*/  FFMA R12, R73.reuse, R83, R12 ;  /* 0x00000053490c7223 */ /* 0x040fe2000000000c */
[C---:B------:R-:W-:Y:S01]  /*7ff0*/  FMUL R13, R70.reuse, R18 ;  /* 0x00000012460d7220 */ /* 0x040fe20000400000 */
[----:B------:R-:W-:Y:S01]  /*8000*/  FMUL R14, R70, R19 ;  /* 0x00000013460e7220 */ /* 0x000fe20000400000 */
[----:B------:R-:W-:Y:S01]  /*8010*/  F2FP.SATFINITE.E4M3.F32.PACK_AB_MERGE_C R9, R10, R9, RZ ;  /* 0x000000090a09723e */ /* 0x000fe200048070ff */
[C---:B------:R-:W-:Y:S01]  /*8020*/  FMUL R19, R70.reuse, R24 ;  /* 0x0000001846137220 */ /* 0x040fe20000400000 */
        /* <DEDUP_REMOVED lines=17> */
[----:B------:R-:W-:Y:S01]  /*8140*/  FMUL R27, R70, R32 ;  /* 0x00000020461b7220 */ /* 0x000fe20000400000 */
[C---:B------:R-:W-:Y:S01]  /*8150*/  FFMA R21, R73.reuse, R96, R21 ;  /* 0x0000006049157223 */ /* 0x040fe20000000015 */
[C---:B------:R-:W-:Y:S01]  /*8160*/  FFMA R22, R73.reuse, R93, R22 ;  /* 0x0000005d49167223 */ /* 0x040fe20000000016 */
[----:B------:R-:W-:Y:S01]  /*8170*/  F2FP.SATFINITE.E4M3.F32.PACK_AB_MERGE_C R16, R16, R15, R17 ;  /* 0x0000000f1010723e */ /* 0x000fe20004807011 */
[C---:B------:R-:W-:Y:S01]  /*8180*/  FFMA R23, R73.reuse, R98, R23 ;  /* 0x0000006249177223 */ /* 0x040fe20000000017 */
[C---:B------:R-:W-:Y:S01]  /*8190*/  FFMA R24, R73.reuse, R95, R24 ;  /* 0x0000005f49187223 */ /* 0x040fe20000000018 */
[----:B------:R-:W-:Y:S01]  /*81a0*/  FMUL R32, R70, R37 ;  /* 0x0000002546207220 */ /* 0x000fe20000400000 */
[----:B------:R-:W-:Y:S01]  /*81b0*/  F2FP.SATFINITE.E4M3.F32.PACK_AB_MERGE_C R21, R22, R21, RZ ;  /* 0x000000151615723e */ /* 0x000fe200048070ff */
[C---:B------:R-:W-:Y:S01]  /*81c0*/  FMUL R25, R70.reuse, R30 ;  /* 0x0000001e46197220 */ /* 0x040fe20000400000 */
[C---:B------:R-:W-:Y:S01]  /*81d0*/  FMUL R26, R70.reuse, R31 ;  /* 0x0000001f461a7220 */ /* 0x040fe20000400000 */
[----:B------:R-:W-:Y:S01]  /*81e0*/  FMUL R31, R70, R36 ;  /* 0x00000024461f7220 */ /* 0x000fe20000400000 */
[----:B------:R-:W-:Y:S01]  /*81f0*/  F2FP.SATFINITE.E4M3.F32.PACK_AB_MERGE_C R17, R20, R19, R21 ;  /* 0x000000131411723e */ /* 0x000fe20004807015 */
        /* <DEDUP_REMOVED lines=8> */
[----:B------:R-:W-:Y:S01]  /*8280*/  FMUL R35, R70, R40 ;  /* 0x0000002846237220 */ /* 0x000fe20000400000 */
[C---:B------:R-:W-:Y:S01]  /*8290*/  FFMA R29, R73.reuse, R104, R29 ;  /* 0x00000068491d7223 */ /* 0x040fe2000000001d */
[----:B------:R-:W-:Y:S01]  /*82a0*/  F2FP.SATFINITE.E4M3.F32.PACK_AB_MERGE_C R18, R24, R23, R18 ;  /* 0x000000171812723e */ /* 0x000fe20004807012 */
        /* <DEDUP_REMOVED lines=22> */
[C---:B------:R-:W-:Y:S01]  /*8410*/  FMUL R41, R70.reuse, R46 ;  /* 0x0000002e46297220 */ /* 0x040fe20000400000 */
[C---:B------:R-:W-:Y:S01]  /*8420*/  FMUL R42, R70.reuse, R47 ;  /* 0x0000002f462a7220 */ /* 0x040fe20000400000 */
        /* <DEDUP_REMOVED lines=8> */
[C---:B------:R-:W-:Y:S01]  /*84b0*/  FMUL R47, R70.reuse, R52 ;  /* 0x00000034462f7220 */ /* 0x040fe20000400000 */
        /* <DEDUP_REMOVED lines=10> */
[C---:B------:R-:W-:Y:S01]  /*8560*/  FFMA R45, R73.reuse, R120, R45 ;  /* 0x00000078492d7223 */ /* 0x040fe2000000002d */
[C---:B------:R-:W-:Y:S01]  /*8570*/  FMUL R59, R70.reuse, R64 ;  /* 0x00000040463b7220 */ /* 0x040fe20000400000 */
[C---:B------:R-:W-:Y:S01]  /*8580*/  FMUL R60, R70.reuse, R65 ;  /* 0x00000041463c7220 */ /* 0x040fe20000400000 */
[C---:B------:R-:W-:Y:S01]  /*8590*/  FMUL R61, R70.reuse, R66 ;  /* 0x00000042463d7220 */ /* 0x040fe20000400000 */
[----:B------:R-:W-:Y:S01]  /*85a0*/  FMUL R62, R70, R67 ;  /* 0x00000043463e7220 */ /* 0x000fe20000400000 */
[C---:B------:R-:W-:Y:S01]  /*85b0*/  FFMA R46, R73.reuse, R117, R46 ;  /* 0x00000075492e7223 */ /* 0x040fe2000000002e */
[----:B------:R-:W-:Y:S01]  /*85c0*/  F2FP.SATFINITE.E4M3.F32.PACK_AB_MERGE_C R64, R2, R0, R135 ;  /* 0x000000000240723e */ /* 0x000fe20004807087 */
[C---:B------:R-:W-:Y:S01]  /*85d0*/  FFMA R47, R73.reuse, R122, R47 ;  /* 0x0000007a492f7223 */ /* 0x040fe2000000002f */
[----:B------:R-:W-:Y:S01]  /*85e0*/  F2FP.SATFINITE.E4M3.F32.PACK_AB_MERGE_C R65, R4, R3, R5 ;  /* 0x000000030441723e */ /* 0x000fe20004807005 */
[C---:B------:R-:W-:Y:S01]  /*85f0*/  FFMA R48, R73.reuse, R119, R48 ;  /* 0x0000007749307223 */ /* 0x040fe20000000030 */
[----:B------:R-:W-:Y:S01]  /*8600*/  F2FP.SATFINITE.E4M3.F32.PACK_AB_MERGE_C R66, R8, R7, R9 ;  /* 0x000000070842723e */ /* 0x000fe20004807009 */
[C---:B------:R-:W-:Y:S01]  /*8610*/  FFMA R49, R73.reuse, R124, R49 ;  /* 0x0000007c49317223 */ /* 0x040fe20000000031 */
[----:B------:R-:W-:Y:S01]  /*8620*/  F2FP.SATFINITE.E4M3.F32.PACK_AB_MERGE_C R67, R12, R11, R13 ;  /* 0x0000000b0c43723e */ /* 0x000fe2000480700d */
[----:B------:R-:W-:Y:S01]  /*8630*/  FMUL R53, R70, R58 ;  /* 0x0000003a46357220 */ /* 0x000fe20000400000 */
[C---:B------:R-:W-:Y:S01]  /*8640*/  FFMA R50, R73.reuse, R121, R50 ;  /* 0x0000007949327223 */ /* 0x040fe20000000032 */
[C---:B------:R-:W-:Y:S01]  /*8650*/  FFMA R51, R73.reuse, R126, R51 ;  /* 0x0000007e49337223 */ /* 0x040fe20000000033 */
[C---:B------:R-:W-:Y:S01]  /*8660*/  FFMA R52, R73.reuse, R123, R52 ;  /* 0x0000007b49347223 */ /* 0x040fe20000000034 */
[----:B------:R1:W-:Y:S01]  /*8670*/  STS.128 [R137+UR44+0xa200], R64 ;  /* 0x00a2004089007988 */ /* 0x0003e20008000c2c */
[C---:B------:R-:W-:Y:S01]  /*8680*/  FFMA R53, R73.reuse, R128, R53 ;  /* 0x0000008049357223 */ /* 0x040fe20000000035 */
[----:B------:R-:W-:Y:S01]  /*8690*/  F2FP.SATFINITE.E4M3.F32.PACK_AB_MERGE_C R37, R38, R37, RZ ;  /* 0x000000252625723e */ /* 0x000fe200048070ff */
[C---:B------:R-:W-:Y:S01]  /*86a0*/  FFMA R54, R73.reuse, R125, R54 ;  /* 0x0000007d49367223 */ /* 0x040fe20000000036 */
[----:B------:R-:W-:Y:S01]  /*86b0*/  FMUL R58, R70, R63 ;  /* 0x0000003f463a7220 */ /* 0x000fe20000400000 */
[C---:B------:R-:W-:Y:S01]  /*86c0*/  FFMA R55, R73.reuse, R130, R55 ;  /* 0x0000008249377223 */ /* 0x040fe20000000037 */
[C---:B------:R-:W-:Y:S01]  /*86d0*/  FFMA R56, R73.reuse, R127, R56 ;  /* 0x0000007f49387223 */ /* 0x040fe20000000038 */
[C---:B------:R-:W-:Y:S01]  /*86e0*/  FFMA R57, R73.reuse, R132, R57 ;  /* 0x0000008449397223 */ /* 0x040fe20000000039 */
[----:B------:R1:W-:Y:S01]  /*86f0*/  STS.128 [R176+0xa010], R16 ;  /* 0x00a01010b0007388 */ /* 0x0003e20000000c00 */
[----:B------:R-:W-:Y:S01]  /*8700*/  F2FP.SATFINITE.E4M3.F32.PACK_AB_MERGE_C R33, R36, R35, R37 ;  /* 0x000000232421723e */ /* 0x000fe20004807025 */
[C---:B------:R-:W-:Y:S01]  /*8710*/  FFMA R58, R73.reuse, R129, R58 ;  /* 0x00000081493a7223 */ /* 0x040fe2000000003a */
[----:B------:R-:W-:Y:S01]  /*8720*/  F2FP.SATFINITE.E4M3.F32.PACK_AB_MERGE_C R34, R42, R41, RZ ;  /* 0x000000292a22723e */ /* 0x000fe200048070ff */
[C---:B------:R-:W-:Y:S01]  /*8730*/  FFMA R59, R73.reuse, R72, R59 ;  /* 0x00000048493b7223 */ /* 0x040fe2000000003b */
[----:B------:R-:W-:Y:S01]  /*8740*/  F2FP.SATFINITE.E4M3.F32.PACK_AB_MERGE_C R35, R46, R45, RZ ;  /* 0x0000002d2e23723e */ /* 0x000fe200048070ff */
        /* <DEDUP_REMOVED lines=25> */
[----:B------:R-:W-:Y:S02]  /*88e0*/  UIADD3 UR4, UP0, UPT, UR62, 0x680, URZ ;  /* 0x000006803e047890 */ /* 0x000fe4000ff1e0ff */
[----:B------:R-:W-:Y:S02]  /*88f0*/  UIADD3 UR9, UPT, UPT, UR49, 0x40, URZ ;  /* 0x0000004031097890 */ /* 0x000fe4000fffe0ff */
[----:B------:R-:W-:Y:S02]  /*8900*/  UIADD3 UR8, UPT, UPT, UR44, 0xa200, URZ ;  /* 0x0000a2002c087890 */ /* 0x000fe4000fffe0ff */
[----:B------:R-:W-:Y:S01]  /*8910*/  UIADD3.X UR5, UPT, UPT, URZ, UR63, URZ, UP0, !UPT ;  /* 0x0000003fff057290 */ /* 0x000fe200087fe4ff */
[----:B------:R-:W-:Y:S01]  /*8920*/  UMOV UR10, UR50 ;  /* 0x00000032000a7c82 */ /* 0x000fe20008000000 */
[----:B------:R-:W-:Y:S07]  /*8930*/  UMOV UR11, UR36 ;  /* 0x00000024000b7c82 */ /* 0x000fee0008000000 */
[----:B------:R2:W-:Y:S01]  /*8940*/  UTMASTG.3D [UR8], [UR4] ;  /* 0x00000008040073b5 */ /* 0x0005e20008010000 */
[----:B------:R0:W-:Y:S01]  /*8950*/  UTMACMDFLUSH ;  /* 0x00000000000079b7 */ /* 0x0001e20000000000 */
[----:B--2---:R-:W-:Y:S04]  /*8960*/  DEPBAR.LE SB0, 0x1 ;  /* 0x000080400000791a */ /* 0x004fe80000000000 */
.L_x_113:
[----:B------:R-:W-:Y:S05]  /*8970*/  BSYNC.RECONVERGENT B0 ;  /* 0x0000000000007941 */ /* 0x000fea0003800200 */
.L_x_112:
        /* <DEDUP_REMOVED lines=17> */
.L_x_117:
[----:B------:R-:W-:Y:S05]  /*8a90*/  BSYNC B0 ;  /* 0x0000000000007941 */ /* 0x000fea0003800000 */
.L_x_116:
        /* <DEDUP_REMOVED lines=15> */
[----:B------:R-:W-:Y:S02]  /*8b90*/  SEL R0, RZ, 0x1, P0 ;  /* 0x00000001ff007807 */ /* 0x000fe40000000000 */
[----:B------:R-:W-:Y:S02]  /*8ba0*/  SEL R166, R166, RZ, P0 ;  /* 0x000000ffa6a67207 */ /* 0x000fe40000000000 */
[----:B------:R-:W-:Y:S01]  /*8bb0*/  LOP3.LUT R165, R165, R0, RZ, 0x3c, !PT ;  /* 0x00000000a5a57212 */ /* 0x000fe200078e3cff */
[----:B-----5:R2:W-:Y:S06]  /*8bc0*/  SYNCS.ARRIVE.TRANS64.RED.A1T0 RZ, [R2+URZ], RZ ;  /* 0x000000ff02ff79a7 */ /* 0x0205ec00081004ff */
.L_x_115:
[----:B------:R-:W-:Y:S05]  /*8bd0*/  BSYNC B1 ;  /* 0x0000000000017941 */ /* 0x000fea0003800000 */
.L_x_114:
[----:B------:R-:W-:Y:S01]  /*8be0*/  VIADD R0, R71, 0x80 ;  /* 0x0000008047007836 */ /* 0x000fe20000000000 */
[----:B------:R-:W-:Y:S04]  /*8bf0*/  BSSY.RECONVERGENT B6, `(.L_x_119) ;  /* 0x0000015000067945 */ /* 0x000fe80003800200 */
[----:B------:R-:W-:Y:S04]  /*8c00*/  SHF.R.U32.HI R0, RZ, 0x15, R0 ;  /* 0x00000015ff007819 */ /* 0x000fe80000011600 */
[----:B------:R-:W-:Y:S11]  /*8c10*/  LOP3.LUT P0, RZ, R0, 0x3, R159, 0x48, !PT ;  /* 0x0000000300ff7812 */ /* 0x000ff6000780489f */
[----:B------:R-:W-:Y:S02]  /*8c20*/  @!UPT UIADD3 URZ, UPT, UPT, URZ, URZ, URZ ;  /* 0x000000fffffff290 */ /* 0x000fe4000fffe0ff */
[----:B------:R-:W-:Y:S05]  /*8c30*/  @!P0 BRA `(.L_x_120) ;  /* 0x0000000000408947 */ /* 0x000fea0003800000 */
[----:B------:R-:W5:Y:S01]  /*8c40*/  LDCU.64 UR8, c[0x4][0x78] ;  /* 0x01000f00ff0877ac */ /* 0x000f620008000a00 */
[----:B--2---:R-:W-:Y:S01]  /*8c50*/  MOV R3, 0x0 ;  /* 0x0000000000037802 */ /* 0x004fe20000000f00 */
[----:B------:R-:W-:Y:S02]  /*8c60*/  HFMA2 R12, -RZ, RZ, 0, 5.9604644775390625e-08 ;  /* 0x00000001ff0c7431 */ /* 0x000fe400000001ff */
[----:B------:R-:W-:Y:S02]  /*8c70*/  IMAD.MOV.U32 R8, RZ, RZ, 0x192 ;  /* 0x00000192ff087424 */ /* 0x000fe400078e00ff */
[----:B------:R-:W-:Y:S01]  /*8c80*/  IMAD.MOV.U32 R13, RZ, RZ, RZ ;  /* 0x000000ffff0d7224 */ /* 0x000fe200078e00ff */
[----:B------:R-:W2:Y:S01]  /*8c90*/  LDCU.64 UR6, c[0x4][0x80] ;  /* 0x01001000ff0677ac */ /* 0x000ea20008000a00 */
[----:B------:R-:W1:Y:S01]  /*8ca0*/  LDC.64 R2, c[0x4][R3] ;  /* 0x0100000003027b82 */ /* 0x000e620000000a00 */
[----:B------:R-:W3:Y:S01]  /*8cb0*/  LDCU.64 UR4, c[0x4][0x18] ;  /* 0x01000300ff0477ac */ /* 0x000ee20008000a00 */
[----:B-----5:R-:W-:Y:S01]  /*8cc0*/  MOV R5, UR9 ;  /* 0x0000000900057c02 */ /* 0x020fe20008000f00 */
[----:B------:R-:W-:Y:S01]  /*8cd0*/  IMAD.U32 R4, RZ, RZ, UR8 ;  /* 0x00000008ff047e24 */ /* 0x000fe2000f8e00ff */
[----:B--2---:R-:W-:Y:S01]  /*8ce0*/  MOV R7, UR7 ;  /* 0x0000000700077c02 */ /* 0x004fe20008000f00 */
[----:B------:R-:W-:Y:S01]  /*8cf0*/  IMAD.U32 R6, RZ, RZ, UR6 ;  /* 0x00000006ff067e24 */ /* 0x000fe2000f8e00ff */
[----:B---3--:R-:W-:Y:S01]  /*8d00*/  MOV R11, UR5 ;  /* 0x00000005000b7c02 */ /* 0x008fe20008000f00 */
[----:B------:R-:W-:Y:S02]  /*8d10*/  IMAD.U32 R10, RZ, RZ, UR4 ;  /* 0x00000004ff0a7e24 */ /* 0x000fe4000f8e00ff */
[----:B------:R-:W-:Y:S07]  /*8d20*/  LEPC R20, `(.L_x_120) ;  /* 0x000000001014794e */ /* 0x000fee0000000000 */
[----:B-1--4-:R-:W-:Y:S05]  /*8d30*/  CALL.ABS.NOINC R2 ;  /* 0x0000000002007343 */ /* 0x012fea0003c00000 */
.L_x_120:
[----:B------:R-:W-:Y:S05]  /*8d40*/  BSYNC.RECONVERGENT B6 ;  /* 0x0000000000067941 */ /* 0x000fea0003800200 */
.L_x_119:
[----:B--23--:R-:W-:Y:S01]  /*8d50*/  F2FP.F16.E4M3.UNPACK_B R4, R141 ;  /* 0x0000008dff04723e */ /* 0x00cfe200020006ff */
        /* <DEDUP_REMOVED lines=13> */
[----:B----4-:R-:W-:Y:S01]  /*8e30*/  F2FP.F16.E4M3.UNPACK_B R117, R151.H1 ;  /* 0x00000097ff75723e */ /* 0x010fe200030006ff */
        /* <DEDUP_REMOVED lines=261> */
[----:B------:R-:W-:Y:S02]  /*9e90*/  UIADD3 UR4, UPT, UPT, UR44, 0x8200, URZ ;  /* 0x000082002c047890 */ /* 0x000fe4000fffe0ff */
[----:B------:R-:W-:Y:S01]  /*9ea0*/  UIADD3 UR9, UPT, UPT, UR49, 0x80, URZ ;  /* 0x0000008031097890 */ /* 0x000fe2000fffe0ff */
[----:B------:R-:W-:Y:S01]  /*9eb0*/  UMOV UR10, UR50 ;  /* 0x00000032000a7c82 */ /* 0x000fe20008000000 */
[----:B------:R-:W-:Y:S02]  /*9ec0*/  UMOV UR11, UR36 ;  /* 0x00000024000b7c82 */ /* 0x000fe40008000000 */
        /* <DEDUP_REMOVED lines=8> */
.L_x_122:
[----:B------:R-:W-:Y:S05]  /*9f50*/  BSYNC.RECONVERGENT B0 ;  /* 0x0000000000007941 */ /* 0x000fea0003800200 */
.L_x_121:
        /* <DEDUP_REMOVED lines=17> */
.L_x_126:
[----:B------:R-:W-:Y:S05]  /*a070*/  BSYNC B0 ;  /* 0x0000000000007941 */ /* 0x000fea0003800000 */
.L_x_125:
        /* <DEDUP_REMOVED lines=19> */
.L_x_124:
[----:B------:R-:W-:Y:S05]  /*a1b0*/  BSYNC B1 ;  /* 0x0000000000017941 */ /* 0x000fea0003800000 */
.L_x_123:
[----:B------:R-:W-:Y:S05]  /*a1c0*/  VIADD R0, R71, 0xc0 ;  /* 0x000000c047007836 */ /* 0x000fea0000000000 */
        /* <DEDUP_REMOVED lines=20> */
.L_x_128:
[----:B------:R-:W-:Y:S01]  /*a310*/  ISETP.NE.AND P0, PT, R174, RZ, PT ;  /* 0x000000ffae00720c */ /* 0x000fe20003f05270 */
[----:B------:R-:W-:Y:S05]  /*a320*/  WARPSYNC.ALL ;  /* 0x0000000000007948 */ /* 0x000fea0003800000 */
[----:B------:R-:W-:Y:S01]  /*a330*/  R2UR UR4, R71 ;  /* 0x00000000470472ca */ /* 0x000fe200000e0000 */
[----:B------:R-:W5:Y:S01]  /*a340*/  S2UR UR6, SR_CgaCtaId ;  /* 0x00000000000679c3 */ /* 0x000f620000008800 */
[----:B---3--:R-:W-:Y:S01]  /*a350*/  F2FP.F16.E4M3.UNPACK_B R11, R141 ;  /* 0x0000008dff0b723e */ /* 0x008fe200020006ff */
[----:B------:R-:W-:Y:S01]  /*a360*/  BSSY.RECONVERGENT B0, `(.L_x_129) ;  /* 0x000011c000007945 */ /* 0x000fe20003800200 */
[----:B------:R-:W-:Y:S02]  /*a370*/  F2FP.F16.E4M3.UNPACK_B R10, R142 ;  /* 0x0000008eff0a723e */ /* 0x000fe400020006ff */
[----:B------:R-:W-:Y:S01]  /*a380*/  F2FP.F16.E4M3.UNPACK_B R9, R143 ;  /* 0x0000008fff09723e */ /* 0x000fe200020006ff */
[--C-:B------:R-:W-:Y:S01]  /*a390*/  HADD2.F32 R74, -RZ, R11.reuse.H0_H0 ;  /* 0x2000000bff4a7230 */ /* 0x100fe20000004100 */
[----:B----4-:R-:W-:Y:S01]  /*a3a0*/  F2FP.F16.E4M3.UNPACK_B R8, R144 ;  /* 0x00000090ff08723e */ /* 0x010fe200020006ff */
[----:B------:R-:W-:Y:S01]  /*a3b0*/  HADD2.F32 R76, -RZ, R11.H1_H1 ;  /* 0x3000000bff4c7230 */ /* 0x000fe20000004100 */
[----:B------:R-:W-:Y:S01]  /*a3c0*/  F2FP.F16.E4M3.UNPACK_B R7, R145 ;  /* 0x00000091ff07723e */ /* 0x000fe200020006ff */
[--C-:B------:R-:W-:Y:S01]  /*a3d0*/  HADD2.F32 R77, -RZ, R10.reuse.H0_H0 ;  /* 0x2000000aff4d7230 */ /* 0x100fe20000004100 */
[----:B------:R-:W-:Y:S01]  /*a3e0*/  F2FP.F16.E4M3.UNPACK_B R6, R146 ;  /* 0x00000092ff06723e */ /* 0x000fe200020006ff */
[----:B------:R-:W-:Y:S01]  /*a3f0*/  HADD2.F32 R80, -RZ, R10.H1_H1 ;  /* 0x3000000aff507230 */ /* 0x000fe20000004100 */
[----:B------:R-:W-:Y:S01]  /*a400*/  F2FP.F16.E4M3.UNPACK_B R5, R147 ;  /* 0x00000093ff05723e */ /* 0x000fe200020006ff */
[--C-:B------:R-:W-:Y:S01]  /*a410*/  HADD2.F32 R81, -RZ, R9.reuse.H0_H0 ;  /* 0x20000009ff517230 */ /* 0x100fe20000004100 */
[----:B-1----:R-:W-:Y:S01]  /*a420*/  F2FP.F16.E4M3.UNPACK_B R4, R148 ;  /* 0x00000094ff04723e */ /* 0x002fe200020006ff */
[----:B------:R-:W-:Y:S01]  /*a430*/  HADD2.F32 R84, -RZ, R9.H1_H1 ;  /* 0x30000009ff547230 */ /* 0x000fe20000004100 */
[-C--:B--2---:R-:W-:Y:S01]  /*a440*/  F2FP.F16.E4M3.UNPACK_B R2, R140.reuse ;  /* 0x0000008cff02723e */ /* 0x084fe200020006ff */
[--C-:B------:R-:W-:Y:S01]  /*a450*/  HADD2.F32 R85, -RZ, R8.reuse.H0_H0 ;  /* 0x20000008ff557230 */ /* 0x100fe20000004100 */
[----:B------:R-:W-:Y:S01]  /*a460*/  F2FP.F16.E4M3.UNPACK_B R140, R140.H1 ;  /* 0x0000008cff8c723e */ /* 0x000fe200030006ff */
[----:B------:R-:W-:Y:S01]  /*a470*/  HADD2.F32 R87, -RZ, R8.H1_H1 ;  /* 0x30000008ff577230 */ /* 0x000fe20000004100 */
[----:B------:R-:W-:Y:S01]  /*a480*/  F2FP.F16.E4M3.UNPACK_B R141, R141.H1 ;  /* 0x0000008dff8d723e */ /* 0x000fe200030006ff */
[--C-:B------:R-:W-:Y:S01]  /*a490*/  HADD2.F32 R90, -RZ, R7.reuse.H0_H0 ;  /* 0x20000007ff5a7230 */ /* 0x100fe20000004100 */
[----:B------:R-:W-:Y:S01]  /*a4a0*/  F2FP.F16.E4M3.UNPACK_B R142, R142.H1 ;  /* 0x0000008eff8e723e */ /* 0x000fe200030006ff */
[----:B------:R-:W-:Y:S01]  /*a4b0*/  HADD2.F32 R91, -RZ, R7.H1_H1 ;  /* 0x30000007ff5b7230 */ /* 0x000fe20000004100 */
[----:B------:R-:W-:Y:S01]  /*a4c0*/  F2FP.F16.E4M3.UNPACK_B R143, R143.H1 ;  /* 0x0000008fff8f723e */ /* 0x000fe200030006ff */
[--C-:B------:R-:W-:Y:S01]  /*a4d0*/  HADD2.F32 R94, -RZ, R6.reuse.H0_H0 ;  /* 0x20000006ff5e7230 */ /* 0x100fe20000004100 */
[----:B------:R-:W-:Y:S01]  /*a4e0*/  R2UR UR5, R177 ;  /* 0x00000000b10572ca */ /* 0x000fe200000e0000 */
[----:B------:R-:W-:Y:S01]  /*a4f0*/  HADD2.F32 R95, -RZ, R6.H1_H1 ;  /* 0x30000006ff5f7230 */ /* 0x000fe20000004100 */
[----:B------:R-:W-:Y:S01]  /*a500*/  F2FP.F16.E4M3.UNPACK_B R107, R149 ;  /* 0x00000095ff6b723e */ /* 0x000fe200020006ff */
[--C-:B------:R-:W-:Y:S01]  /*a510*/  HADD2.F32 R98, -RZ, R5.reuse.H0_H0 ;  /* 0x20000005ff627230 */ /* 0x100fe20000004100 */
[----:B------:R-:W-:Y:S01]  /*a520*/  F2FP.F16.E4M3.UNPACK_B R111, R150 ;  /* 0x00000096ff6f723e */ /* 0x000fe200020006ff */
[----:B------:R-:W-:Y:S01]  /*a530*/  HADD2.F32 R99, -RZ, R5.H1_H1 ;  /* 0x30000005ff637230 */ /* 0x000fe20000004100 */
[----:B------:R-:W-:Y:S01]  /*a540*/  F2FP.F16.E4M3.UNPACK_B R115, R151 ;  /* 0x00000097ff73723e */ /* 0x000fe200020006ff */
[--C-:B------:R-:W-:Y:S01]  /*a550*/  HADD2.F32 R102, -RZ, R4.reuse.H0_H0 ;  /* 0x20000004ff667230 */ /* 0x100fe20000004100 */
[----:B------:R-:W-:Y:S01]  /*a560*/  F2FP.F16.E4M3.UNPACK_B R119, R152 ;  /* 0x00000098ff77723e */ /* 0x000fe200020006ff */
[----:B------:R-:W-:Y:S01]  /*a570*/  HADD2.F32 R103, -RZ, R4.H1_H1 ;  /* 0x30000004ff677230 */ /* 0x000fe20000004100 */
[----:B------:R-:W-:Y:S01]  /*a580*/  F2FP.F16.E4M3.UNPACK_B R123, R153 ;  /* 0x00000099ff7b723e */ /* 0x000fe200020006ff */
[----:B------:R-:W1:Y:S01]  /*a590*/  LDTM.x64 R4, tmem[UR4+0xc0] ;  /* 0x0000c004000479ee */ /* 0x000e620008340000 */
[--C-:B------:R-:W-:Y:S01]  /*a5a0*/  HADD2.F32 R0, -RZ, R2.reuse.H0_H0 ;  /* 0x20000002ff007230 */ /* 0x100fe20000004100 */
[----:B------:R-:W-:Y:S01]  /*a5b0*/  NOP ;  /* 0x0000000000007918 */ /* 0x000fe20000000000 */
[----:B------:R-:W-:Y:S01]  /*a5c0*/  UIADD3 UR4, UPT, UPT, UR5, 0xb0, URZ ;  /* 0x000000b005047890 */ /* 0x000fe2000fffe0ff */
[----:B------:R-:W-:Y:S01]  /*a5d0*/  HADD2.F32 R2, -RZ, R2.H1_H1 ;  /* 0x30000002ff027230 */ /* 0x000fe20000004100 */
[----:B------:R-:W-:Y:S01]  /*a5e0*/  F2FP.F16.E4M3.UNPACK_B R127, R154 ;  /* 0x0000009aff7f723e */ /* 0x000fe200020006ff */
[----:B------:R-:W-:Y:S01]  /*a5f0*/  HADD2.F32 R78, -RZ, R141.H1_H1 ;  /* 0x3000008dff4e7230 */ /* 0x000fe20000004100 */
[----:B------:R-:W-:Y:S01]  /*a600*/  F2FP.F16.E4M3.UNPACK_B R130, R155 ;  /* 0x0000009bff82723e */ /* 0x000fe200020006ff */
        /* <DEDUP_REMOVED lines=16> */
[----:B-----5:R-:W-:Y:S01]  /*a710*/  UPRMT UR4, UR6, 0x654, UR4 ;  /* 0x0000065406047896 */ /* 0x020fe20008000004 */
[C---:B-1----:R-:W-:Y:S01]  /*a720*/  FMUL R4, R70.reuse, R4 ;  /* 0x0000000446047220 */ /* 0x042fe20000400000 */
[C---:B------:R-:W-:Y:S01]  /*a730*/  FMUL R5, R70.reuse, R5 ;  /* 0x0000000546057220 */ /* 0x040fe20000400000 */
[--C-:B------:R-:W-:Y:S02]  /*a740*/  HADD2.F32 R3, -RZ, R140.reuse.H0_H0 ;  /* 0x2000008cff037230 */ /* 0x100fe40000004100 */
[C---:B------:R-:W-:Y:S01]  /*a750*/  FMUL R8, R70.reuse, R8 ;  /* 0x0000000846087220 */ /* 0x040fe20000400000 */
[C---:B------:R-:W-:Y:S01]  /*a760*/  FFMA R4, R73.reuse, R0, R4 ;  /* 0x0000000049047223 */ /* 0x040fe20000000004 */
[C---:B------:R-:W-:Y:S01]  /*a770*/  FFMA R5, R73.reuse, R2, R5 ;  /* 0x0000000249057223 */ /* 0x040fe20000000005 */
[C---:B------:R-:W-:Y:S01]  /*a780*/  FMUL R9, R70.reuse, R9 ;  /* 0x0000000946097220 */ /* 0x040fe20000400000 */
[C---:B------:R-:W-:Y:S01]  /*a790*/  FMUL R12, R70.reuse, R12 ;  /* 0x0000000c460c7220 */ /* 0x040fe20000400000 */
[----:B------:R-:W-:Y:S01]  /*a7a0*/  SYNCS.ARRIVE.TRANS64.RED.A1T0 RZ, [UR4], RZ ;  /* 0x000000ffffff79a7 */ /* 0x000fe20008100404 */
[C---:B------:R-:W-:Y:S01]  /*a7b0*/  FMUL R13, R70.reuse, R13 ;  /* 0x0000000d460d7220 */ /* 0x040fe20000400000 */
[C---:B------:R-:W-:Y:S01]  /*a7c0*/  FMUL R16, R70.reuse, R16 ;  /* 0x0000001046107220 */ /* 0x040fe20000400000 */
[C---:B------:R-:W-:Y:S01]  /*a7d0*/  FMUL R17, R70.reuse, R17 ;  /* 0x0000001146117220 */ /* 0x040fe20000400000 */
[C---:B------:R-:W-:Y:S01]  /*a7e0*/  FMUL R0, R70.reuse, R20 ;  /* 0x0000001446007220 */ /* 0x040fe20000400000 */
[C---:B------:R-:W-:Y:S01]  /*a7f0*/  FMUL R2, R70.reuse, R21 ;  /* 0x0000001546027220 */ /* 0x040fe20000400000 */
[C---:B------:R-:W-:Y:S01]  /*a800*/  FMUL R21, R70.reuse, R28 ;  /* 0x0000001c46157220 */ /* 0x040fe20000400000 */
[----:B------:R-:W-:Y:S02]  /*a810*/  HADD2.F32 R122, -RZ, R123.H0_H0 ;  /* 0x2000007bff7a7230 */ /* 0x000fe40000004100 */
[C---:B------:R-:W-:Y:S01]  /*a820*/  FMUL R6, R70.reuse, R6 ;  /* 0x0000000646067220 */ /* 0x040fe20000400000 */
[----:B------:R-:W-:Y:S02]  /*a830*/  HADD2.F32 R72, -RZ, R140.H1_H1 ;  /* 0x3000008cff487230 */ /* 0x000fe40000004100 */
[C---:B------:R-:W-:Y:S01]  /*a840*/  FMUL R7, R70.reuse, R7 ;  /* 0x0000000746077220 */ /* 0x040fe20000400000 */
[----:B------:R-:W-:Y:S02]  /*a850*/  HADD2.F32 R75, -RZ, R141.H0_H0 ;  /* 0x2000008dff4b7230 */ /* 0x000fe40000004100 */
[C---:B------:R-:W-:Y:S01]  /*a860*/  FFMA R6, R73.reuse, R3, R6 ;  /* 0x0000000349067223 */ /* 0x040fe20000000006 */
[----:B------:R-:W-:Y:S02]  /*a870*/  HADD2.F32 R123, -RZ, R123.H1_H1 ;  /* 0x3000007bff7b7230 */ /* 0x000fe40000004100 */
[C---:B------:R-:W-:Y:S01]  /*a880*/  FFMA R7, R73.reuse, R72, R7 ;  /* 0x0000004849077223 */ /* 0x040fe20000000007 */
[C---:B------:R-:W-:Y:S01]  /*a890*/  FFMA R8, R73.reuse, R74, R8 ;  /* 0x0000004a49087223 */ /* 0x040fe20000000008 */
[----:B------:R-:W-:Y:S01]  /*a8a0*/  FFMA R9, R73, R76, R9 ;  /* 0x0000004c49097223 */ /* 0x000fe20000000009 */
[--C-:B------:R-:W-:Y:S02]  /*a8b0*/  HADD2.F32 R126, -RZ, R127.reuse.H0_H0 ;  /* 0x2000007fff7e7230 */ /* 0x100fe40000004100 */
[C---:B------:R-:W-:Y:S01]  /*a8c0*/  FMUL R10, R70.reuse, R10 ;  /* 0x0000000a460a7220 */ /* 0x040fe20000400000 */
[----:B------:R-:W-:Y:S01]  /*a8d0*/  F2FP.SATFINITE.E4M3.F32.PACK_AB_MERGE_C R76, R7, R6, RZ ;  /* 0x00000006074c723e */ /* 0x000fe200048070ff */
[C---:B------:R-:W-:Y:S01]  /*a8e0*/  FMUL R7, R70.reuse, R24 ;  /* 0x0000001846077220 */ /* 0x040fe20000400000 */
[----:B------:R-:W-:Y:S02]  /*a8f0*/  HADD2.F32 R127, -RZ, R127.H1_H1 ;  /* 0x3000007fff7f7230 */ /* 0x000fe40000004100 */
[C---:B------:R-:W-:Y:S01]  /*a900*/  FFMA R10, R73.reuse, R75, R10 ;  /* 0x0000004b490a7223 */ /* 0x040fe2000000000a */
[----:B------:R-:W-:Y:S02]  /*a910*/  HADD2.F32 R72, -RZ, R130.H0_H0 ;  /* 0x20000082ff487230 */ /* 0x000fe40000004100 */
[C---:B------:R-:W-:Y:S01]  /*a920*/  FMUL R11, R70.reuse, R11 ;  /* 0x0000000b460b7220 */ /* 0x040fe20000400000 */
[--C-:B------:R-:W-:Y:S02]  /*a930*/  HADD2.F32 R79, -RZ, R142.reuse.H0_H0 ;  /* 0x2000008eff4f7230 */ /* 0x100fe40000004100 */
[C---:B------:R-:W-:Y:S01]  /*a940*/  FMUL R14, R70.reuse, R14 ;  /* 0x0000000e460e7220 */ /* 0x040fe20000400000 */
[----:B------:R-:W-:Y:S02]  /*a950*/  HADD2.F32 R82, -RZ, R142.H1_H1 ;  /* 0x3000008eff527230 */ /* 0x000fe40000004100 */
[C---:B------:R-:W-:Y:S01]  /*a960*/  FFMA R11, R73.reuse, R78, R11 ;  /* 0x0000004e490b7223 */ /* 0x040fe2000000000b */
[C---:B------:R-:W-:Y:S01]  /*a970*/  FFMA R12, R73.reuse, R77, R12 ;  /* 0x0000004d490c7223 */ /* 0x040fe2000000000c */
[C---:B------:R-:W-:Y:S01]  /*a980*/  FFMA R13, R73.reuse, R80, R13 ;  /* 0x00000050490d7223 */ /* 0x040fe2000000000d */
[----:B------:R-:W-:Y:S01]  /*a990*/  FFMA R14, R73, R79, R14 ;  /* 0x0000004f490e7223 */ /* 0x000fe2000000000e */
[----:B------:R-:W-:Y:S01]  /*a9a0*/  HADD2.F32 R75, -RZ, R130.H1_H1 ;  /* 0x30000082ff4b7230 */ /* 0x000fe20000004100 */
[----:B------:R-:W-:Y:S01]  /*a9b0*/  F2FP.SATFINITE.E4M3.F32.PACK_AB_MERGE_C R78, R11, R10, RZ ;  /* 0x0000000a0b4e723e */ /* 0x000fe200048070ff */
[C---:B------:R-:W-:Y:S01]  /*a9c0*/  FMUL R10, R70.reuse, R25 ;  /* 0x00000019460a7220 */ /* 0x040fe20000400000 */
[C---:B------:R-:W-:Y:S01]  /*a9d0*/  FMUL R25, R70.reuse, R32 ;  /* 0x0000002046197220 */ /* 0x040fe20000400000 */
        /* <DEDUP_REMOVED lines=8> */
[C---:B------:R-:W-:Y:S01]  /*aa60*/  FMUL R19, R70.reuse, R19 ;  /* 0x0000001346137220 */ /* 0x040fe20000400000 */
[--C-:B------:R-:W-:Y:S01]  /*aa70*/  HADD2.F32 R88, -RZ, R144.reuse.H0_H0 ;  /* 0x20000090ff587230 */ /* 0x100fe20000004100 */
[----:B------:R-:W-:Y:S01]  /*aa80*/  F2FP.SATFINITE.E4M3.F32.PACK_AB_MERGE_C R14, R15, R14, RZ ;  /* 0x0000000e0f0e723e */ /* 0x000fe200048070ff */
[----:B------:R-:W-:Y:S02]  /*aa90*/  HADD2.F32 R89, -RZ, R144.H1_H1 ;  /* 0x30000090ff597230 */ /* 0x000fe40000004100 */
[C---:B------:R-:W-:Y:S01]  /*aaa0*/  FFMA R19, R73.reuse, R86, R19 ;  /* 0x0000005649137223 */ /* 0x040fe20000000013 */
[C---:B------:R-:W-:Y:S01]  /*aab0*/  FFMA R0, R73.reuse, R85, R0 ;  /* 0x0000005549007223 */ /* 0x040fe20000000000 */
[----:B------:R-:W-:Y:S01]  /*aac0*/  FFMA R2, R73, R87, R2 ;  /* 0x0000005749027223 */ /* 0x000fe20000000002 */
[C---:B------:R-:W-:Y:S01]  /*aad0*/  FMUL R3, R70.reuse, R22 ;  /* 0x0000001646037220 */ /* 0x040fe20000400000 */
[C---:B------:R-:W-:Y:S01]  /*aae0*/  FMUL R22, R70.reuse, R29 ;  /* 0x0000001d46167220 */ /* 0x040fe20000400000 */
[----:B------:R-:W-:Y:S01]  /*aaf0*/  F2FP.SATFINITE.E4M3.F32.PACK_AB_MERGE_C R18, R19, R18, RZ ;  /* 0x000000121312723e */ /* 0x000fe200048070ff */
[C---:B------:R-:W-:Y:S01]  /*ab00*/  FMUL R29, R70.reuse, R36 ;  /* 0x00000024461d7220 */ /* 0x040fe20000400000 */
[C---:B------:R-:W-:Y:S01]  /*ab10*/  FFMA R3, R73.reuse, R88, R3 ;  /* 0x0000005849037223 */ /* 0x040fe20000000003 */
[C---:B------:R-:W-:Y:S01]  /*ab20*/  FMUL R6, R70.reuse, R23 ;  /* 0x0000001746067220 */ /* 0x040fe20000400000 */
[--C-:B------:R-:W-:Y:S02]  /*ab30*/  HADD2.F32 R92, -RZ, R145.reuse.H0_H0 ;  /* 0x20000091ff5c7230 */ /* 0x100fe40000004100 */
[C---:B------:R-:W-:Y:S01]  /*ab40*/  FMUL R11, R70.reuse, R26 ;  /* 0x0000001a460b7220 */ /* 0x040fe20000400000 */
[----:B------:R-:W-:Y:S02]  /*ab50*/  HADD2.F32 R93, -RZ, R145.H1_H1 ;  /* 0x30000091ff5d7230 */ /* 0x000fe40000004100 */
[C---:B------:R-:W-:Y:S01]  /*ab60*/  FFMA R6, R73.reuse, R89, R6 ;  /* 0x0000005949067223 */ /* 0x040fe20000000006 */
[C---:B------:R-:W-:Y:S01]  /*ab70*/  FFMA R7, R73.reuse, R90, R7 ;  /* 0x0000005a49077223 */ /* 0x040fe20000000007 */
[C---:B------:R-:W-:Y:S01]  /*ab80*/  FFMA R10, R73.reuse, R91, R10 ;  /* 0x0000005b490a7223 */ /* 0x040fe2000000000a */
[C---:B------:R-:W-:Y:S01]  /*ab90*/  FFMA R11, R73.reuse, R92, R11 ;  /* 0x0000005c490b7223 */ /* 0x040fe2000000000b */
[----:B------:R-:W-:Y:S01]  /*aba0*/  FMUL R26, R70, R33 ;  /* 0x00000021461a7220 */ /* 0x000fe20000400000 */
[----:B------:R-:W-:Y:S01]  /*abb0*/  F2FP.SATFINITE.E4M3.F32.PACK_AB_MERGE_C R3, R6, R3, RZ ;  /* 0x000000030603723e */ /* 0x000fe200048070ff */
        /* <DEDUP_REMOVED lines=9> */
[C---:B------:R-:W-:Y:S01]  /*ac50*/  FMUL R30, R70.reuse, R37 ;  /* 0x00000025461e7220 */ /* 0x040fe20000400000 */
[C---:B------:R-:W-:Y:S01]  /*ac60*/  FMUL R37, R70.reuse, R44 ;  /* 0x0000002c46257220 */ /* 0x040fe20000400000 */
[C---:B------:R-:W-:Y:S01]  /*ac70*/  FMUL R24, R70.reuse, R31 ;  /* 0x0000001f46187220 */ /* 0x040fe20000400000 */
[--C-:B------:R-:W-:Y:S02]  /*ac80*/  HADD2.F32 R100, -RZ, R147.reuse.H0_H0 ;  /* 0x20000093ff647230 */ /* 0x100fe40000004100 */
[----:B------:R-:W-:Y:S01]  /*ac90*/  FMUL R27, R70, R34 ;  /* 0x00000022461b7220 */ /* 0x000fe20000400000 */
[----:B------:R-:W-:Y:S02]  /*aca0*/  HADD2.F32 R101, -RZ, R147.H1_H1 ;  /* 0x30000093ff657230 */ /* 0x000fe40000004100 */
[C---:B------:R-:W-:Y:S01]  /*acb0*/  FFMA R24, R73.reuse, R97, R24 ;  /* 0x0000006149187223 */ /* 0x040fe20000000018 */
[C---:B------:R-:W-:Y:S01]  /*acc0*/  FFMA R25, R73.reuse, R98, R25 ;  /* 0x0000006249197223 */ /* 0x040fe20000000019 */
[C---:B------:R-:W-:Y:S01]  /*acd0*/  FFMA R26, R73.reuse, R99, R26 ;  /* 0x00000063491a7223 */ /* 0x040fe2000000001a */
[----:B------:R-:W-:Y:S01]  /*ace0*/  F2FP.F16.E4M3.UNPACK_B R152, R152.H1 ;  /* 0x00000098ff98723e */ /* 0x000fe200030006ff */
[C---:B------:R-:W-:Y:S01]  /*acf0*/  FFMA R27, R73.reuse, R100, R27 ;  /* 0x00000064491b7223 */ /* 0x040fe2000000001b */
[----:B------:R-:W-:Y:S01]  /*ad00*/  F2FP.SATFINITE.E4M3.F32.PACK_AB_MERGE_C R6, R24, R23, RZ ;  /* 0x000000171806723e */ /* 0x000fe200048070ff */
[C---:B------:R-:W-:Y:S01]  /*ad10*/  FMUL R34, R70.reuse, R41 ;  /* 0x0000002946227220 */ /* 0x040fe20000400000 */
[C---:B------:R-:W-:Y:S01]  /*ad20*/  FMUL R41, R70.reuse, R48 ;  /* 0x0000003046297220 */ /* 0x040fe20000400000 */
[----:B------:R-:W-:Y:S01]  /*ad30*/  FMUL R28, R70, R35 ;  /* 0x00000023461c7220 */ /* 0x000fe20000400000 */
[----:B------:R-:W-:Y:S01]  /*ad40*/  F2FP.F16.E4M3.UNPACK_B R153, R153.H1 ;  /* 0x00000099ff99723e */ /* 0x000fe200030006ff */
[--C-:B------:R-:W-:Y:S01]  /*ad50*/  HADD2.F32 R104, -RZ, R148.reuse.H0_H0 ;  /* 0x20000094ff687230 */ /* 0x100fe20000004100 */
[----:B------:R-:W-:Y:S01]  /*ad60*/  F2FP.SATFINITE.E4M3.F32.PACK_AB_MERGE_C R6, R22, R21, R6 ;  /* 0x000000151606723e */ /* 0x000fe20004807006 */
[C---:B------:R-:W-:Y:S01]  /*ad70*/  FFMA R28, R73.reuse, R101, R28 ;  /* 0x00000065491c7223 */ /* 0x040fe2000000001c */
[C---:B------:R-:W-:Y:S01]  /*ad80*/  FFMA R29, R73.reuse, R102, R29 ;  /* 0x00000066491d7223 */ /* 0x040fe2000000001d */
[C---:B------:R-:W-:Y:S01]  /*ad90*/  FFMA R30, R73.reuse, R103, R30 ;  /* 0x00000067491e7223 */ /* 0x040fe2000000001e */
[----:B------:R-:W-:Y:S02]  /*ada0*/  HADD2.F32 R105, -RZ, R148.H1_H1 ;  /* 0x30000094ff697230 */ /* 0x000fe40000004100 */
[C---:B------:R-:W-:Y:S01]  /*adb0*/  FMUL R31, R70.reuse, R38 ;  /* 0x00000026461f7220 */ /* 0x040fe20000400000 */
[----:B------:R-:W-:Y:S01]  /*adc0*/  F2FP.F16.E4M3.UNPACK_B R154, R154.H1 ;  /* 0x0000009aff9a723e */ /* 0x000fe200030006ff */
[C---:B------:R-:W-:Y:S01]  /*add0*/  FMUL R38, R70.reuse, R45 ;  /* 0x0000002d46267220 */ /* 0x040fe20000400000 */
[C---:B------:R-:W-:Y:S01]  /*ade0*/  FMUL R45, R70.reuse, R52 ;  /* 0x00000034462d7220 */ /* 0x040fe20000400000 */
[----:B------:R-:W-:Y:S01]  /*adf0*/  F2FP.F16.E4M3.UNPACK_B R155, R155.H1 ;  /* 0x0000009bff9b723e */ /* 0x000fe200030006ff */
[----:B------:R-:W-:Y:S01]  /*ae00*/  FFMA R31, R73, R104, R31 ;  /* 0x00000068491f7223 */ /* 0x000fe2000000001f */
[----:B------:R-:W-:Y:S01]  /*ae10*/  FMUL R52, R70, R59 ;  /* 0x0000003b46347220 */ /* 0x000fe20000400000 */
[----:B------:R-:W-:Y:S01]  /*ae20*/  IADD3 R68, PT, PT, R68, 0x1, RZ ;  /* 0x0000000144447810 */ /* 0x000fe20007ffe0ff */
[C---:B------:R-:W-:Y:S01]  /*ae30*/  FMUL R59, R70.reuse, R66 ;  /* 0x00000042463b7220 */ /* 0x040fe20000400000 */
[----:B------:R-:W-:Y:S01]  /*ae40*/  F2FP.SATFINITE.E4M3.F32.PACK_AB_MERGE_C R66, R13, R12, R14 ;  /* 0x0000000c0d42723e */ /* 0x000fe2000480700e */
[C---:B------:R-:W-:Y:S01]  /*ae50*/  FMUL R32, R70.reuse, R39 ;  /* 0x0000002746207220 */ /* 0x040fe20000400000 */
[--C-:B------:R-:W-:Y:S02]  /*ae60*/  HADD2.F32 R108, -RZ, R149.reuse.H0_H0 ;  /* 0x20000095ff6c7230 */ /* 0x100fe40000004100 */
[C---:B------:R-:W-:Y:S01]  /*ae70*/  FMUL R35, R70.reuse, R42 ;  /* 0x0000002a46237220 */ /* 0x040fe20000400000 */
[----:B------:R-:W-:Y:S02]  /*ae80*/  HADD2.F32 R109, -RZ, R149.H1_H1 ;  /* 0x30000095ff6d7230 */ /* 0x000fe40000004100 */
[C---:B------:R-:W-:Y:S01]  /*ae90*/  FFMA R32, R73.reuse, R105, R32 ;  /* 0x0000006949207223 */ /* 0x040fe20000000020 */
[----:B------:R-:W-:Y:S01]  /*aea0*/  FMUL R36, R70, R43 ;  /* 0x0000002b46247220 */ /* 0x000fe20000400000 */
[C---:B------:R-:W-:Y:S01]  /*aeb0*/  FFMA R33, R73.reuse, R106, R33 ;  /* 0x0000006a49217223 */ /* 0x040fe20000000021 */
[C---:B------:R-:W-:Y:S01]  /*aec0*/  FFMA R34, R73.reuse, R107, R34 ;  /* 0x0000006b49227223 */ /* 0x040fe20000000022 */
[--C-:B------:R-:W-:Y:S01]  /*aed0*/  HADD2.F32 R112, -RZ, R150.reuse.H0_H0 ;  /* 0x20000096ff707230 */ /* 0x100fe20000004100 */
[----:B------:R-:W-:Y:S01]  /*aee0*/  F2FP.SATFINITE.E4M3.F32.PACK_AB_MERGE_C R32, R32, R31, RZ ;  /* 0x0000001f2020723e */ /* 0x000fe200048070ff */
[C---:B------:R-:W-:Y:S01]  /*aef0*/  FFMA R35, R73.reuse, R108, R35 ;  /* 0x0000006c49237223 */ /* 0x040fe20000000023 */
[----:B------:R-:W-:Y:S02]  /*af00*/  HADD2.F32 R113, -RZ, R150.H1_H1 ;  /* 0x30000096ff717230 */ /* 0x000fe40000004100 */
[----:B------:R-:W-:Y:S01]  /*af10*/  FMUL R39, R70, R46 ;  /* 0x0000002e46277220 */ /* 0x000fe20000400000 */
[----:B------:R-:W-:Y:S01]  /*af20*/  F2FP.SATFINITE.E4M3.F32.PACK_AB_MERGE_C R32, R30, R29, R32 ;  /* 0x0000001d1e20723e */ /* 0x000fe20004807020 */
[C---:B------:R-:W-:Y:S01]  /*af30*/  FFMA R36, R73.reuse, R109, R36 ;  /* 0x0000006d49247223 */ /* 0x040fe20000000024 */
[C---:B------:R-:W-:Y:S01]  /*af40*/  FMUL R40, R70.reuse, R47 ;  /* 0x0000002f46287220 */ /* 0x040fe20000400000 */
[C---:B------:R-:W-:Y:S01]  /*af50*/  FFMA R37, R73.reuse, R110, R37 ;  /* 0x0000006e49257223 */ /* 0x040fe20000000025 */
[C---:B------:R-:W-:Y:S01]  /*af60*/  FFMA R38, R73.reuse, R111, R38 ;  /* 0x0000006f49267223 */ /* 0x040fe20000000026 */
[C---:B------:R-:W-:Y:S01]  /*af70*/  FMUL R42, R70.reuse, R49 ;  /* 0x00000031462a7220 */ /* 0x040fe20000400000 */
        /* <DEDUP_REMOVED lines=8> */
[C---:B------:R-:W-:Y:S01]  /*b000*/  FMUL R57, R70.reuse, R64 ;  /* 0x0000004046397220 */ /* 0x040fe20000400000 */
[----:B------:R-:W-:Y:S01]  /*b010*/  FFMA R42, R73, R115, R42 ;  /* 0x00000073492a7223 */ /* 0x000fe2000000002a */
[C---:B------:R-:W-:Y:S01]  /*b020*/  FMUL R46, R70.reuse, R53 ;  /* 0x00000035462e7220 */ /* 0x040fe20000400000 */
[--C-:B------:R-:W-:Y:S01]  /*b030*/  HADD2.F32 R120, -RZ, R152.reuse.H0_H0 ;  /* 0x20000098ff787230 */ /* 0x100fe20000004100 */
[----:B------:R-:W-:Y:S01]  /*b040*/  F2FP.SATFINITE.E4M3.F32.PACK_AB_MERGE_C R64, R5, R4, R76 ;  /* 0x000000040540723e */ /* 0x000fe2000480704c */
[C---:B------:R-:W-:Y:S01]  /*b050*/  FMUL R51, R70.reuse, R58 ;  /* 0x0000003a46337220 */ /* 0x040fe20000400000 */
[C---:B------:R-:W-:Y:S01]  /*b060*/  FMUL R53, R70.reuse, R60 ;  /* 0x0000003c46357220 */ /* 0x040fe20000400000 */
[C---:B------:R-:W-:Y:S01]  /*b070*/  FFMA R43, R73.reuse, R116, R43 ;  /* 0x00000074492b7223 */ /* 0x040fe2000000002b */
[----:B------:R-:W-:Y:S02]  /*b080*/  HADD2.F32 R121, -RZ, R152.H1_H1 ;  /* 0x30000098ff797230 */ /* 0x000fe40000004100 */
[C---:B------:R-:W-:Y:S01]  /*b090*/  FMUL R47, R70.reuse, R54 ;  /* 0x00000036462f7220 */ /* 0x040fe20000400000 */
[C---:B------:R-:W-:Y:S01]  /*b0a0*/  FMUL R58, R70.reuse, R65 ;  /* 0x00000041463a7220 */ /* 0x040fe20000400000 */
[----:B------:R-:W-:Y:S01]  /*b0b0*/  FMUL R60, R70, R67 ;  /* 0x00000043463c7220 */ /* 0x000fe20000400000 */
[----:B------:R-:W-:Y:S01]  /*b0c0*/  F2FP.SATFINITE.E4M3.F32.PACK_AB_MERGE_C R5, R20, R11, RZ ;  /* 0x0000000b1405723e */ /* 0x000fe200048070ff */
[----:B------:R-:W-:Y:S01]  /*b0d0*/  FFMA R44, R73, R117, R44 ;  /* 0x00000075492c7223 */ /* 0x000fe2000000002c */
[C---:B------:R-:W-:Y:S01]  /*b0e0*/  FMUL R48, R70.reuse, R55 ;  /* 0x0000003746307220 */ /* 0x040fe20000400000 */
[----:B------:R-:W-:Y:S01]  /*b0f0*/  F2FP.SATFINITE.E4M3.F32.PACK_AB_MERGE_C R65, R9, R8, R78 ;  /* 0x000000080941723e */ /* 0x000fe2000480704e */
[----:B------:R-:W-:Y:S01]  /*b100*/  FFMA R45, R73, R118, R45 ;  /* 0x00000076492d7223 */ /* 0x000fe2000000002d */
[----:B------:R-:W-:Y:S01]  /*b110*/  F2FP.SATFINITE.E4M3.F32.PACK_AB_MERGE_C R67, R17, R16, R18 ;  /* 0x000000101143723e */ /* 0x000fe20004807012 */
[----:B------:R-:W-:Y:S01]  /*b120*/  FMUL R49, R70, R56 ;  /* 0x0000003846317220 */ /* 0x000fe20000400000 */
[C---:B------:R-:W-:Y:S01]  /*b130*/  FFMA R46, R73.reuse, R119, R46 ;  /* 0x00000077492e7223 */ /* 0x040fe2000000002e */
[--C-:B------:R-:W-:Y:S02]  /*b140*/  HADD2.F32 R124, -RZ, R153.reuse.H0_H0 ;  /* 0x20000099ff7c7230 */ /* 0x100fe40000004100 */
[C---:B------:R-:W-:Y:S01]  /*b150*/  FFMA R47, R73.reuse, R120, R47 ;  /* 0x00000078492f7223 */ /* 0x040fe2000000002f */
[----:B------:R1:W-:Y:S01]  /*b160*/  STS.128 [R137+UR44+0xa200], R64 ;  /* 0x00a2004089007988 */ /* 0x0003e20008000c2c */
[----:B------:R-:W-:Y:S01]  /*b170*/  HADD2.F32 R125, -RZ, R153.H1_H1 ;  /* 0x30000099ff7d7230 */ /* 0x000fe20000004100 */
[----:B------:R-:W-:Y:S01]  /*b180*/  F2FP.SATFINITE.E4M3.F32.PACK_AB_MERGE_C R5, R10, R7, R5 ;  /* 0x000000070a05723e */ /* 0x000fe20004807005 */
[C---:B------:R-:W-:Y:S01]  /*b190*/  FFMA R48, R73.reuse, R121, R48 ;  /* 0x0000007949307223 */ /* 0x040fe20000000030 */
[----:B------:R-:W-:Y:S01]  /*b1a0*/  F2FP.SATFINITE.E4M3.F32.PACK_AB_MERGE_C R7, R28, R27, RZ ;  /* 0x0000001b1c07723e */ /* 0x000fe200048070ff */
        /* <DEDUP_REMOVED lines=8> */
[----:B------:R-:W-:Y:S01]  /*b230*/  FMUL R56, R70, R63 ;  /* 0x0000003f46387220 */ /* 0x000fe20000400000 */
[----:B------:R-:W-:Y:S01]  /*b240*/  F2FP.SATFINITE.E4M3.F32.PACK_AB_MERGE_C R4, R2, R0, R3 ;  /* 0x000000000204723e */ /* 0x000fe20004807003 */
[C---:B------:R-:W-:Y:S01]  /*b250*/  FFMA R53, R73.reuse, R126, R53 ;  /* 0x0000007e49357223 */ /* 0x040fe20000000035 */
[----:B------:R-:W-:Y:S01]  /*b260*/  F2FP.SATFINITE.E4M3.F32.PACK_AB_MERGE_C R7, R26, R25, R7 ;  /* 0x000000191a07723e */ /* 0x000fe20004807007 */
[C---:B------:R-:W-:Y:S01]  /*b270*/  FFMA R54, R73.reuse, R127, R54 ;  /* 0x0000007f49367223 */ /* 0x040fe20000000036 */
[--C-:B------:R-:W-:Y:S02]  /*b280*/  HADD2.F32 R74, -RZ, R155.reuse.H0_H0 ;  /* 0x2000009bff4a7230 */ /* 0x100fe40000004100 */
[C---:B------:R-:W-:Y:S01]  /*b290*/  FFMA R55, R73.reuse, R128, R55 ;  /* 0x0000008049377223 */ /* 0x040fe20000000037 */
[----:B------:R-:W-:Y:S01]  /*b2a0*/  HADD2.F32 R131, -RZ, R155.H1_H1 ;  /* 0x3000009bff837230 */ /* 0x000fe20000004100 */
[----:B------:R1:W-:Y:S01]  /*b2b0*/  STS.128 [R176+0xa010], R4 ;  /* 0x00a01004b0007388 */ /* 0x0003e20000000c00 */
[----:B------:R-:W-:Y:S01]  /*b2c0*/  F2FP.SATFINITE.E4M3.F32.PACK_AB_MERGE_C R35, R36, R35, RZ ;  /* 0x000000232423723e */ /* 0x000fe200048070ff */
[C---:B------:R-:W-:Y:S01]  /*b2d0*/  FFMA R56, R73.reuse, R129, R56 ;  /* 0x0000008149387223 */ /* 0x040fe20000000038 */
[----:B------:R-:W-:Y:S01]  /*b2e0*/  F2FP.SATFINITE.E4M3.F32.PACK_AB_MERGE_C R39, R40, R39, RZ ;  /* 0x000000272827723e */ /* 0x000fe200048070ff */
[C---:B------:R-:W-:Y:S01]  /*b2f0*/  FFMA R57, R73.reuse, R72, R57 ;  /* 0x0000004849397223 */ /* 0x040fe20000000039 */
[----:B------:R-:W-:Y:S01]  /*b300*/  F2FP.SATFINITE.E4M3.F32.PACK_AB_MERGE_C R43, R44, R43, RZ ;  /* 0x0000002b2c2b723e */ /* 0x000fe200048070ff */
[C---:B------:R-:W-:Y:S01]  /*b310*/  FFMA R58, R73.reuse, R75, R58 ;  /* 0x0000004b493a7223 */ /* 0x040fe2000000003a */
[C---:B------:R-:W-:Y:S01]  /*b320*/  FFMA R59, R73.reuse, R74, R59 ;  /* 0x0000004a493b7223 */ /* 0x040fe2000000003b */
[----:B------:R-:W-:Y:S01]  /*b330*/  F2FP.SATFINITE.E4M3.F32.PACK_AB_MERGE_C R33, R34, R33, R35 ;  /* 0x000000212221723e */ /* 0x000fe20004807023 */
        /* <DEDUP_REMOVED lines=11> */
[----:B------:R-:W-:Y:S05]  /*b3f0*/  F2FP.SATFINITE.E4M3.F32.PACK_AB_MERGE_C R51, R58, R57, R59 ;  /* 0x000000393a33723e */ /* 0x000fea000480703b */
        /* <DEDUP_REMOVED lines=18> */
.L_x_130:
[----:B------:R-:W-:Y:S05]  /*b520*/  BSYNC.RECONVERGENT B0 ;  /* 0x0000000000007941 */ /* 0x000fea0003800200 */
.L_x_129:
[----:B------:R-:W-:Y:S01]  /*b530*/  R2UR UR4, R160 ;  /* 0x00000000a00472ca */ /* 0x000fe200000e0000 */
[----:B------:R-:W-:Y:S01]  /*b540*/  BAR.SYNC.DEFER_BLOCKING 0x1, 0x80 ;  /* 0x0042000000007b1d */ /* 0x000fe20000010000 */
[----:B------:R-:W-:Y:S01]  /*b550*/  ISETP.NE.AND P0, PT, R162, 0x2, PT ;  /* 0x00000002a200780c */ /* 0x000fe20003f05270 */
[----:B------:R-:W-:Y:S01]  /*b560*/  UISETP.NE.AND UP0, UPT, UR45, URZ, UPT ;  /* 0x000000ff2d00728c */ /* 0x000fe2000bf05270 */
[----:B------:R-:W-:Y:S01]  /*b570*/  ISETP.NE.AND P1, PT, R68, 0x2, PT ;  /* 0x000000024400780c */ /* 0x000fe20003f25270 */
[----:B------:R-:W-:Y:S01]  /*b580*/  UIADD3 UR20, UPT, UPT, UR37, UR59, URZ ;  /* 0x0000003b25147290 */ /* 0x000fe2000fffe0ff */
[----:B------:R-:W-:Y:S02]  /*b590*/  SEL R0, RZ, 0x1, P0 ;  /* 0x00000001ff007807 */ /* 0x000fe40000000000 */
[----:B------:R-:W-:Y:S02]  /*b5a0*/  SEL R3, RZ, 0x1, P1 ;  /* 0x00000001ff037807 */ /* 0x000fe40000800000 */
[----:B------:R-:W-:Y:S02]  /*b5b0*/  LOP3.LUT R167, R167, R0, RZ, 0x3c, !PT ;  /* 0x00000000a7a77212 */ /* 0x000fe400078e3cff */
[----:B------:R-:W-:Y:S01]  /*b5c0*/  LOP3.LUT R168, R168, R3, RZ, 0x3c, !PT ;  /* 0x00000003a8a87212 */ /* 0x000fe200078e3cff */
[----:B------:R-:W-:Y:S01]  /*b5d0*/  UIADD3 UR16, UPT, UPT, UR38, UR4, URZ ;  /* 0x0000000426107290 */ /* 0x000fe2000fffe0ff */
[----:B------:R-:W-:Y:S02]  /*b5e0*/  SEL R162, R162, RZ, P0 ;  /* 0x000000ffa2a27207 */ /* 0x000fe40000000000 */
[----:B------:R-:W-:Y:S01]  /*b5f0*/  SEL R68, R68, RZ, P1 ;  /* 0x000000ff44447207 */ /* 0x000fe20000800000 */
[----:B------:R-:W-:Y:S01]  /*b600*/  UMOV UR36, UR58 ;  /* 0x0000003a00247c82 */ /* 0x000fe20008000000 */
[----:B------:R-:W-:Y:S07]  /*b610*/  BRA.U UP0, `(.L_x_131) ;  /* 0xffffff9900747547 */ /* 0x000fee000b83ffff */
[----:B------:R-:W-:Y:S05]  /*b620*/  EXIT ;  /* 0x000000000000794d */ /* 0x000fea0003800000 */
.L_x_24:
[----:B--2---:R2:W3:Y:S02]  /*b630*/  SYNCS.PHASECHK.TRANS64.TRYWAIT P0, [R0+URZ+0xd0], R3 ;  /* 0x0000d003000075a7 */ /* 0x0044e400080011ff */
[----:B---3--:R-:W-:Y:S05]  /*b640*/  @!P0 NANOSLEEP.SYNCS 0x989680 ;  /* 0x009896800000895d */ /* 0x008fea0003900000 */
[----:B------:R-:W3:Y:S02]  /*b650*/  @!P0 SYNCS.PHASECHK.TRANS64 P0, [R0+URZ+0xd0], R3 ;  /* 0x0000d003000085a7 */ /* 0x000ee400080010ff */
[----:B---3--:R-:W-:Y:S05]  /*b660*/  @!P0 BRA `(.L_x_24) ;  /* 0xfffffffc00f08947 */ /* 0x008fea000383ffff */
[----:B------:R-:W-:Y:S05]  /*b670*/  BRA `(.L_x_132) ;  /* 0xffffff60007c7947 */ /* 0x000fea000383ffff */
.L_x_27:
[----:B--2---:R-:W-:-:S07]  /*b680*/  MOV R0, UR33 ;  /* 0x0000002100007c02 */ /* 0x004fce0008000f00 */
.L_x_133:
[----:B--2---:R2:W3:Y:S02]  /*b690*/  SYNCS.PHASECHK.TRANS64.TRYWAIT P0, [R0+URZ+0x18], R3 ;  /* 0x00001803000075a7 */ /* 0x0044e400080011ff */
[----:B---3--:R-:W-:Y:S05]  /*b6a0*/  @!P0 NANOSLEEP.SYNCS 0x989680 ;  /* 0x009896800000895d */ /* 0x008fea0003900000 */
[----:B------:R-:W3:Y:S02]  /*b6b0*/  @!P0 SYNCS.PHASECHK.TRANS64 P0, [R0+URZ+0x18], R3 ;  /* 0x00001803000085a7 */ /* 0x000ee400080010ff */
[----:B---3--:R-:W-:Y:S05]  /*b6c0*/  @!P0 BRA `(.L_x_133) ;  /* 0xfffffffc00f08947 */ /* 0x008fea000383ffff */
[----:B------:R-:W-:Y:S05]  /*b6d0*/  BRA `(.L_x_26) ;  /* 0xffffff6000bc7947 */ /* 0x000fea000383ffff */
.L_x_34:
[----:B-1----:R-:W-:-:S07]  /*b6e0*/  MOV R0, UR17 ;  /* 0x0000001100007c02 */ /* 0x002fce0008000f00 */
.L_x_134:
[----:B-1----:R1:W2:Y:S02]  /*b6f0*/  SYNCS.PHASECHK.TRANS64.TRYWAIT P0, [R0+URZ+0x18], R3 ;  /* 0x00001803000075a7 */ /* 0x0022a400080011ff */
[----:B--2---:R-:W-:Y:S05]  /*b700*/  @!P0 NANOSLEEP.SYNCS 0x989680 ;  /* 0x009896800000895d */ /* 0x004fea0003900000 */
[----:B------:R-:W2:Y:S02]  /*b710*/  @!P0 SYNCS.PHASECHK.TRANS64 P0, [R0+URZ+0x18], R3 ;  /* 0x00001803000085a7 */ /* 0x000ea400080010ff */
[----:B--2---:R-:W-:Y:S05]  /*b720*/  @!P0 BRA `(.L_x_134) ;  /* 0xfffffffc00f08947 */ /* 0x004fea000383ffff */
[----:B------:R-:W-:Y:S05]  /*b730*/  BRA `(.L_x_33) ;  /* 0xffffff6400787947 */ /* 0x000fea000383ffff */
.L_x_39:
[----:B-1----:R1:W2:Y:S02]  /*b740*/  SYNCS.PHASECHK.TRANS64.TRYWAIT P0, [R3+URZ+0x80], R0 ;  /* 0x00008000030075a7 */ /* 0x0022a400080011ff */
[----:B--2---:R-:W-:Y:S05]  /*b750*/  @!P0 NANOSLEEP.SYNCS 0x989680 ;  /* 0x009896800000895d */ /* 0x004fea0003900000 */
[----:B------:R-:W2:Y:S02]  /*b760*/  @!P0 SYNCS.PHASECHK.TRANS64 P0, [R3+URZ+0x80], R0 ;  /* 0x00008000030085a7 */ /* 0x000ea400080010ff */
[----:B--2---:R-:W-:Y:S05]  /*b770*/  @!P0 BRA `(.L_x_39) ;  /* 0xfffffffc00f08947 */ /* 0x004fea000383ffff */
[----:B------:R-:W-:Y:S05]  /*b780*/  BRA `(.L_x_135) ;  /* 0xffffff6800187947 */ /* 0x000fea000383ffff */
.L_x_43:
[----:B-1----:R-:W-:-:S07]  /*b790*/  MOV R0, UR4 ;  /* 0x0000000400007c02 */ /* 0x002fce0008000f00 */
.L_x_136:
[----:B-1----:R1:W2:Y:S02]  /*b7a0*/  SYNCS.PHASECHK.TRANS64.TRYWAIT P0, [R0+URZ], R3 ;  /* 0x00000003000075a7 */ /* 0x0022a400080011ff */
[----:B--2---:R-:W-:Y:S05]  /*b7b0*/  @!P0 NANOSLEEP.SYNCS 0x989680 ;  /* 0x009896800000895d */ /* 0x004fea0003900000 */
[----:B------:R-:W2:Y:S02]  /*b7c0*/  @!P0 SYNCS.PHASECHK.TRANS64 P0, [R0+URZ], R3 ;  /* 0x00000003000085a7 */ /* 0x000ea400080010ff */
[----:B--2---:R-:W-:Y:S05]  /*b7d0*/  @!P0 BRA `(.L_x_136) ;  /* 0xfffffffc00f08947 */ /* 0x004fea000383ffff */
[----:B------:R-:W-:Y:S05]  /*b7e0*/  BRA `(.L_x_137) ;  /* 0xffffff6c00c07947 */ /* 0x000fea000383ffff */
.L_x_44:
[----:B------:R-:W-:-:S07]  /*b7f0*/  MOV R0, UR5 ;  /* 0x0000000500007c02 */ /* 0x000fce0008000f00 */
.L_x_138:
[----:B-1----:R1:W2:Y:S02]  /*b800*/  SYNCS.PHASECHK.TRANS64.TRYWAIT P0, [R0+URZ], R3 ;  /* 0x00000003000075a7 */ /* 0x0022a400080011ff */
[----:B--2---:R-:W-:Y:S05]  /*b810*/  @!P0 NANOSLEEP.SYNCS 0x989680 ;  /* 0x009896800000895d */ /* 0x004fea0003900000 */
[----:B------:R-:W2:Y:S02]  /*b820*/  @!P0 SYNCS.PHASECHK.TRANS64 P0, [R0+URZ], R3 ;  /* 0x00000003000085a7 */ /* 0x000ea400080010ff */
[----:B--2---:R-:W-:Y:S05]  /*b830*/  @!P0 BRA `(.L_x_138) ;  /* 0xfffffffc00f08947 */ /* 0x004fea000383ffff */
[----:B------:R-:W-:Y:S05]  /*b840*/  BRA `(.L_x_139) ;  /* 0xffffff6c00cc7947 */ /* 0x000fea000383ffff */
.L_x_47:
[----:B-1----:R1:W2:Y:S02]  /*b850*/  SYNCS.PHASECHK.TRANS64.TRYWAIT P0, [R2+URZ+0xc0], R5 ;  /* 0x0000c005020075a7 */ /* 0x0022a400080011ff */
[----:B--2---:R-:W-:Y:S05]  /*b860*/  @!P0 NANOSLEEP.SYNCS 0x989680 ;  /* 0x009896800000895d */ /* 0x004fea0003900000 */
[----:B------:R-:W2:Y:S02]  /*b870*/  @!P0 SYNCS.PHASECHK.TRANS64 P0, [R2+URZ+0xc0], R5 ;  /* 0x0000c005020085a7 */ /* 0x000ea400080010ff */
[----:B--2---:R-:W-:Y:S05]  /*b880*/  @!P0 BRA `(.L_x_47) ;  /* 0xfffffffc00f08947 */ /* 0x004fea000383ffff */
[----:B------:R-:W-:Y:S05]  /*b890*/  BRA `(.L_x_140) ;  /* 0xffffff7000307947 */ /* 0x000fea000383ffff */
.L_x_48:
[----:B------:R-:W-:-:S07]  /*b8a0*/  MOV R2, UR4 ;  /* 0x0000000400027c02 */ /* 0x000fce0008000f00 */
.L_x_141:
[----:B-1----:R1:W2:Y:S02]  /*b8b0*/  SYNCS.PHASECHK.TRANS64.TRYWAIT P0, [R2+URZ+0x90], R5 ;  /* 0x00009005020075a7 */ /* 0x0022a400080011ff */
[----:B--2---:R-:W-:Y:S05]  /*b8c0*/  @!P0 NANOSLEEP.SYNCS 0x989680 ;  /* 0x009896800000895d */ /* 0x004fea0003900000 */
[----:B------:R-:W2:Y:S02]  /*b8d0*/  @!P0 SYNCS.PHASECHK.TRANS64 P0, [R2+URZ+0x90], R5 ;  /* 0x00009005020085a7 */ /* 0x000ea400080010ff */
[----:B--2---:R-:W-:Y:S05]  /*b8e0*/  @!P0 BRA `(.L_x_141) ;  /* 0xfffffffc00f08947 */ /* 0x004fea000383ffff */
[----:B------:R-:W-:Y:S05]  /*b8f0*/  BRA `(.L_x_142) ;  /* 0xffffff7000407947 */ /* 0x000fea000383ffff */
.L_x_49:
[----:B-1----:R1:W2:Y:S02]  /*b900*/  SYNCS.PHASECHK.TRANS64.TRYWAIT P1, [R2+URZ+0x80], R5 ;  /* 0x00008005020075a7 */ /* 0x0022a400080211ff */
[----:B--2---:R-:W-:Y:S05]  /*b910*/  @!P1 NANOSLEEP.SYNCS 0x989680 ;  /* 0x009896800000995d */ /* 0x004fea0003900000 */
[----:B------:R-:W2:Y:S02]  /*b920*/  @!P1 SYNCS.PHASECHK.TRANS64 P1, [R2+URZ+0x80], R5 ;  /* 0x00008005020095a7 */ /* 0x000ea400080210ff */
[----:B--2---:R-:W-:Y:S05]  /*b930*/  @!P1 BRA `(.L_x_49) ;  /* 0xfffffffc00f09947 */ /* 0x004fea000383ffff */
[----:B------:R-:W-:Y:S05]  /*b940*/  BRA `(.L_x_143) ;  /* 0xffffff7000707947 */ /* 0x000fea000383ffff */
.L_x_52:
[----:B------:R-:W-:-:S07]  /*b950*/  MOV R0, UR4 ;  /* 0x0000000400007c02 */ /* 0x000fce0008000f00 */
.L_x_144:
[----:B-1----:R1:W2:Y:S02]  /*b960*/  SYNCS.PHASECHK.TRANS64.TRYWAIT P0, [R0+URZ+0x90], R3 ;  /* 0x00009003000075a7 */ /* 0x0022a400080011ff */
[----:B--2---:R-:W-:Y:S05]  /*b970*/  @!P0 NANOSLEEP.SYNCS 0x989680 ;  /* 0x009896800000895d */ /* 0x004fea0003900000 */
[----:B------:R-:W2:Y:S02]  /*b980*/  @!P0 SYNCS.PHASECHK.TRANS64 P0, [R0+URZ+0x90], R3 ;  /* 0x00009003000085a7 */ /* 0x000ea400080010ff */
[----:B--2---:R-:W-:Y:S05]  /*b990*/  @!P0 BRA `(.L_x_144) ;  /* 0xfffffffc00f08947 */ /* 0x004fea000383ffff */
[----:B------:R-:W-:Y:S05]  /*b9a0*/  BRA `(.L_x_51) ;  /* 0xffffff7000c47947 */ /* 0x000fea000383ffff */
.L_x_59:
[----:B-1----:R1:W2:Y:S02]  /*b9b0*/  SYNCS.PHASECHK.TRANS64.TRYWAIT P1, [R0+URZ+0x80], R5 ;  /* 0x00008005000075a7 */ /* 0x0022a400080211ff */
[----:B--2---:R-:W-:Y:S05]  /*b9c0*/  @!P1 NANOSLEEP.SYNCS 0x989680 ;  /* 0x009896800000995d */ /* 0x004fea0003900000 */
[----:B------:R-:W2:Y:S02]  /*b9d0*/  @!P1 SYNCS.PHASECHK.TRANS64 P1, [R0+URZ+0x80], R5 ;  /* 0x00008005000095a7 */ /* 0x000ea400080210ff */
[----:B--2---:R-:W-:Y:S05]  /*b9e0*/  @!P1 BRA `(.L_x_59) ;  /* 0xfffffffc00f09947 */ /* 0x004fea000383ffff */
[----:B------:R-:W-:Y:S05]  /*b9f0*/  BRA `(.L_x_145) ;  /* 0xffffff78003c7947 */ /* 0x000fea000383ffff */
.L_x_60:
[----:B------:R-:W-:-:S07]  /*ba00*/  MOV R3, UR30 ;  /* 0x0000001e00037c02 */ /* 0x000fce0008000f00 */
.L_x_146:
[----:B-1----:R1:W2:Y:S02]  /*ba10*/  SYNCS.PHASECHK.TRANS64.TRYWAIT P0, [R3+URZ+0xb0], R0 ;  /* 0x0000b000030075a7 */ /* 0x0022a400080011ff */
[----:B--2---:R-:W-:Y:S05]  /*ba20*/  @!P0 NANOSLEEP.SYNCS 0x989680 ;  /* 0x009896800000895d */ /* 0x004fea0003900000 */
[----:B------:R-:W2:Y:S02]  /*ba30*/  @!P0 SYNCS.PHASECHK.TRANS64 P0, [R3+URZ+0xb0], R0 ;  /* 0x0000b000030085a7 */ /* 0x000ea400080010ff */
[----:B--2---:R-:W-:Y:S05]  /*ba40*/  @!P0 BRA `(.L_x_146) ;  /* 0xfffffffc00f08947 */ /* 0x004fea000383ffff */
[----:B------:R-:W-:Y:S05]  /*ba50*/  BRA `(.L_x_147) ;  /* 0xffffff7800747947 */ /* 0x000fea000383ffff */
.L_x_63:
[----:B------:R-:W-:Y:S07]  /*ba60*/  MOV R0, UR5 ;  /* 0x0000000500007c02 */ /* 0x000fee0008000f00 */
.L_x_148:
[----:B-1----:R1:W2:Y:S02]  /*ba70*/  SYNCS.PHASECHK.TRANS64.TRYWAIT P0, [R0+URZ], R3 ;  /* 0x00000003000075a7 */ /* 0x0022a400080011ff */
[----:B--2---:R-:W-:Y:S05]  /*ba80*/  @!P0 NANOSLEEP.SYNCS 0x989680 ;  /* 0x009896800000895d */ /* 0x004fea0003900000 */
[----:B------:R-:W2:Y:S02]  /*ba90*/  @!P0 SYNCS.PHASECHK.TRANS64 P0, [R0+URZ], R3 ;  /* 0x00000003000085a7 */ /* 0x000ea400080010ff */
[----:B--2---:R-:W-:Y:S05]  /*baa0*/  @!P0 BRA `(.L_x_148) ;  /* 0xfffffffc00f08947 */ /* 0x004fea000383ffff */
[----:B------:R-:W-:Y:S05]  /*bab0*/  BRA `(.L_x_62) ;  /* 0xffffff7800907947 */ /* 0x000fea000383ffff */
.L_x_66:
[----:B------:R-:W-:-:S07]  /*bac0*/  MOV R0, UR4 ;  /* 0x0000000400007c02 */ /* 0x000fce0008000f00 */
.L_x_149:
[----:B--2---:R2:W4:Y:S02]  /*bad0*/  SYNCS.PHASECHK.TRANS64.TRYWAIT P0, [R0+URZ], R3 ;  /* 0x00000003000075a7 */ /* 0x00452400080011ff */
[----:B----4-:R-:W-:Y:S05]  /*bae0*/  @!P0 NANOSLEEP.SYNCS 0x989680 ;  /* 0x009896800000895d */ /* 0x010fea0003900000 */
[----:B------:R-:W4:Y:S02]  /*baf0*/  @!P0 SYNCS.PHASECHK.TRANS64 P0, [R0+URZ], R3 ;  /* 0x00000003000085a7 */ /* 0x000f2400080010ff */
[----:B----4-:R-:W-:Y:S05]  /*bb00*/  @!P0 BRA `(.L_x_149) ;  /* 0xfffffffc00f08947 */ /* 0x010fea000383ffff */
[----:B------:R-:W-:Y:S05]  /*bb10*/  BRA `(.L_x_150) ;  /* 0xffffff7c006c7947 */ /* 0x000fea000383ffff */
.L_x_67:
[----:B------:R-:W-:-:S07]  /*bb20*/  MOV R0, UR4 ;  /* 0x0000000400007c02 */ /* 0x000fce0008000f00 */
.L_x_151:
[----:B-1----:R1:W2:Y:S02]  /*bb30*/  SYNCS.PHASECHK.TRANS64.TRYWAIT P0, [R0+URZ], R3 ;  /* 0x00000003000075a7 */ /* 0x0022a400080011ff */
[----:B--2---:R-:W-:Y:S05]  /*bb40*/  @!P0 NANOSLEEP.SYNCS 0x989680 ;  /* 0x009896800000895d */ /* 0x004fea0003900000 */
[----:B------:R-:W2:Y:S02]  /*bb50*/  @!P0 SYNCS.PHASECHK.TRANS64 P0, [R0+URZ], R3 ;  /* 0x00000003000085a7 */ /* 0x000ea400080010ff */
[----:B--2---:R-:W-:Y:S05]  /*bb60*/  @!P0 BRA `(.L_x_151) ;  /* 0xfffffffc00f08947 */ /* 0x004fea000383ffff */
[----:B------:R-:W-:Y:S05]  /*bb70*/  BRA `(.L_x_152) ;  /* 0xffffff7c00787947 */ /* 0x000fea000383ffff */
.L_x_72:
[----:B--2---:R2:W3:Y:S02]  /*bb80*/  SYNCS.PHASECHK.TRANS64.TRYWAIT P0, [R12+URZ+0x80], R9 ;  /* 0x000080090c0075a7 */ /* 0x0044e400080011ff */
[----:B---3--:R-:W-:Y:S05]  /*bb90*/  @!P0 NANOSLEEP.SYNCS 0x989680 ;  /* 0x009896800000895d */ /* 0x008fea0003900000 */
[----:B------:R-:W3:Y:S02]  /*bba0*/  @!P0 SYNCS.PHASECHK.TRANS64 P0, [R12+URZ+0x80], R9 ;  /* 0x000080090c0085a7 */ /* 0x000ee400080010ff */
[----:B---3--:R-:W-:Y:S05]  /*bbb0*/  @!P0 BRA `(.L_x_72) ;  /* 0xfffffffc00f08947 */ /* 0x008fea000383ffff */
[----:B------:R-:W-:Y:S05]  /*bbc0*/  BRA `(.L_x_153) ;  /* 0xffffff8000a87947 */ /* 0x000fea000383ffff */
.L_x_75:
[----:B------:R-:W-:Y:S07]  /*bbd0*/  MOV R0, UR21 ;  /* 0x0000001500007c02 */ /* 0x000fee0008000f00 */
.L_x_154:
[----:B--2---:R2:W3:Y:S02]  /*bbe0*/  SYNCS.PHASECHK.TRANS64.TRYWAIT P2, [R0+URZ+0x78], R11 ;  /* 0x0000780b000075a7 */ /* 0x0044e400080411ff */
[----:B---3--:R-:W-:Y:S05]  /*bbf0*/  @!P2 NANOSLEEP.SYNCS 0x989680 ;  /* 0x009896800000a95d */ /* 0x008fea0003900000 */
[----:B------:R-:W3:Y:S02]  /*bc00*/  @!P2 SYNCS.PHASECHK.TRANS64 P2, [R0+URZ+0x78], R11 ;  /* 0x0000780b0000a5a7 */ /* 0x000ee400080410ff */
[----:B---3--:R-:W-:Y:S05]  /*bc10*/  @!P2 BRA `(.L_x_154) ;  /* 0xfffffffc00f0a947 */ /* 0x008fea000383ffff */
[----:B------:R-:W-:Y:S05]  /*bc20*/  BRA `(.L_x_74) ;  /* 0xffffff8800107947 */ /* 0x000fea000383ffff */
.L_x_78:
[----:B--2---:R-:W-:Y:S07]  /*bc30*/  MOV R0, UR21 ;  /* 0x0000001500007c02 */ /* 0x004fee0008000f00 */
.L_x_155:
[----:B--2---:R2:W3:Y:S02]  /*bc40*/  SYNCS.PHASECHK.TRANS64.TRYWAIT P0, [R0+URZ+0x50], R9 ;  /* 0x00005009000075a7 */ /* 0x0044e400080011ff */
[----:B---3--:R-:W-:Y:S05]  /*bc50*/  @!P0 NANOSLEEP.SYNCS 0x989680 ;  /* 0x009896800000895d */ /* 0x008fea0003900000 */
[----:B------:R-:W3:Y:S02]  /*bc60*/  @!P0 SYNCS.PHASECHK.TRANS64 P0, [R0+URZ+0x50], R9 ;  /* 0x00005009000085a7 */ /* 0x000ee400080010ff */
[----:B---3--:R-:W-:Y:S05]  /*bc70*/  @!P0 BRA `(.L_x_155) ;  /* 0xfffffffc00f08947 */ /* 0x008fea000383ffff */
[----:B------:R-:W-:Y:S05]  /*bc80*/  BRA `(.L_x_156) ;  /* 0xffffff88006c7947 */ /* 0x000fea000383ffff */
.L_x_79:
[----:B------:R-:W-:Y:S07]  /*bc90*/  MOV R0, UR21 ;  /* 0x0000001500007c02 */ /* 0x000fee0008000f00 */
.L_x_157:
[----:B--2---:R2:W3:Y:S02]  /*bca0*/  SYNCS.PHASECHK.TRANS64.TRYWAIT P0, [R0+URZ+0x58], R9 ;  /* 0x00005809000075a7 */ /* 0x0044e400080011ff */
[----:B---3--:R-:W-:Y:S05]  /*bcb0*/  @!P0 NANOSLEEP.SYNCS 0x989680 ;  /* 0x009896800000895d */ /* 0x008fea0003900000 */
[----:B------:R-:W3:Y:S02]  /*bcc0*/  @!P0 SYNCS.PHASECHK.TRANS64 P0, [R0+URZ+0x58], R9 ;  /* 0x00005809000085a7 */ /* 0x000ee400080010ff */
[----:B---3--:R-:W-:Y:S05]  /*bcd0*/  @!P0 BRA `(.L_x_157) ;  /* 0xfffffffc00f08947 */ /* 0x008fea000383ffff */
[----:B------:R-:W-:Y:S05]  /*bce0*/  BRA `(.L_x_158) ;  /* 0xffffff8800a47947 */ /* 0x000fea000383ffff */
.L_x_80:
[----:B------:R-:W-:Y:S07]  /*bcf0*/  MOV R0, UR21 ;  /* 0x0000001500007c02 */ /* 0x000fee0008000f00 */
.L_x_159:
[----:B--2---:R2:W3:Y:S02]  /*bd00*/  SYNCS.PHASECHK.TRANS64.TRYWAIT P0, [R0+URZ+0x60], R9 ;  /* 0x00006009000075a7 */ /* 0x0044e400080011ff */
[----:B---3--:R-:W-:Y:S05]  /*bd10*/  @!P0 NANOSLEEP.SYNCS 0x989680 ;  /* 0x009896800000895d */ /* 0x008fea0003900000 */
[----:B------:R-:W3:Y:S02]  /*bd20*/  @!P0 SYNCS.PHASECHK.TRANS64 P0, [R0+URZ+0x60], R9 ;  /* 0x00006009000085a7 */ /* 0x000ee400080010ff */
[----:B---3--:R-:W-:Y:S05]  /*bd30*/  @!P0 BRA `(.L_x_159) ;  /* 0xfffffffc00f08947 */ /* 0x008fea000383ffff */
[----:B------:R-:W-:Y:S05]  /*bd40*/  BRA `(.L_x_160) ;  /* 0xffffff8800e87947 */ /* 0x000fea000383ffff */
.L_x_81:
[----:B------:R-:W-:Y:S07]  /*bd50*/  MOV R0, UR21 ;  /* 0x0000001500007c02 */ /* 0x000fee0008000f00 */
.L_x_161:
[----:B--2---:R2:W3:Y:S02]  /*bd60*/  SYNCS.PHASECHK.TRANS64.TRYWAIT P0, [R0+URZ+0x68], R9 ;  /* 0x00006809000075a7 */ /* 0x0044e400080011ff */
[----:B---3--:R-:W-:Y:S05]  /*bd70*/  @!P0 NANOSLEEP.SYNCS 0x989680 ;  /* 0x009896800000895d */ /* 0x008fea0003900000 */
[----:B------:R-:W3:Y:S02]  /*bd80*/  @!P0 SYNCS.PHASECHK.TRANS64 P0, [R0+URZ+0x68], R9 ;  /* 0x00006809000085a7 */ /* 0x000ee400080010ff */
[----:B---3--:R-:W-:Y:S05]  /*bd90*/  @!P0 BRA `(.L_x_161) ;  /* 0xfffffffc00f08947 */ /* 0x008fea000383ffff */
[----:B------:R-:W-:Y:S05]  /*bda0*/  BRA `(.L_x_162) ;  /* 0xffffff8c00287947 */ /* 0x000fea000383ffff */
.L_x_83:
[----:B------:R-:W-:-:S07]  /*bdb0*/  MOV R0, UR21 ;  /* 0x0000001500007c02 */ /* 0x000fce0008000f00 */
.L_x_163:
[----:B---3--:R3:W4:Y:S02]  /*bdc0*/  SYNCS.PHASECHK.TRANS64.TRYWAIT P0, [R0+URZ+0x50], R3 ;  /* 0x00005003000075a7 */ /* 0x00872400080011ff */
[----:B----4-:R-:W-:Y:S05]  /*bdd0*/  @!P0 NANOSLEEP.SYNCS 0x989680 ;  /* 0x009896800000895d */ /* 0x010fea0003900000 */
[----:B------:R-:W4:Y:S02]  /*bde0*/  @!P0 SYNCS.PHASECHK.TRANS64 P0, [R0+URZ+0x50], R3 ;  /* 0x00005003000085a7 */ /* 0x000f2400080010ff */
[----:B----4-:R-:W-:Y:S05]  /*bdf0*/  @!P0 BRA `(.L_x_163) ;  /* 0xfffffffc00f08947 */ /* 0x010fea000383ffff */
[----:B------:R-:W-:Y:S05]  /*be00*/  BRA `(.L_x_164) ;  /* 0xffffff8c009c7947 */ /* 0x000fea000383ffff */
.L_x_84:
[----:B---3--:R-:W-:-:S07]  /*be10*/  MOV R0, UR21 ;  /* 0x0000001500007c02 */ /* 0x008fce0008000f00 */
.L_x_165:
[----:B---3--:R3:W4:Y:S02]  /*be20*/  SYNCS.PHASECHK.TRANS64.TRYWAIT P0, [R0+URZ+0x58], R3 ;  /* 0x00005803000075a7 */ /* 0x00872400080011ff */
[----:B----4-:R-:W-:Y:S05]  /*be30*/  @!P0 NANOSLEEP.SYNCS 0x989680 ;  /* 0x009896800000895d */ /* 0x010fea0003900000 */
[----:B------:R-:W4:Y:S02]  /*be40*/  @!P0 SYNCS.PHASECHK.TRANS64 P0, [R0+URZ+0x58], R3 ;  /* 0x00005803000085a7 */ /* 0x000f2400080010ff */
[----:B----4-:R-:W-:Y:S05]  /*be50*/  @!P0 BRA `(.L_x_165) ;  /* 0xfffffffc00f08947 */ /* 0x010fea000383ffff */
[----:B------:R-:W-:Y:S05]  /*be60*/  BRA `(.L_x_166) ;  /* 0xffffff8c008c7947 */ /* 0x000fea000383ffff */
.L_x_85:
[----:B---3--:R-:W-:-:S07]  /*be70*/  MOV R0, UR21 ;  /* 0x0000001500007c02 */ /* 0x008fce0008000f00 */
.L_x_167:
[----:B---3--:R3:W4:Y:S02]  /*be80*/  SYNCS.PHASECHK.TRANS64.TRYWAIT P0, [R0+URZ+0x60], R3 ;  /* 0x00006003000075a7 */ /* 0x00872400080011ff */
[----:B----4-:R-:W-:Y:S05]  /*be90*/  @!P0 NANOSLEEP.SYNCS 0x989680 ;  /* 0x009896800000895d */ /* 0x010fea0003900000 */
[----:B------:R-:W4:Y:S02]  /*bea0*/  @!P0 SYNCS.PHASECHK.TRANS64 P0, [R0+URZ+0x60], R3 ;  /* 0x00006003000085a7 */ /* 0x000f2400080010ff */
[----:B----4-:R-:W-:Y:S05]  /*beb0*/  @!P0 BRA `(.L_x_167) ;  /* 0xfffffffc00f08947 */ /* 0x010fea000383ffff */
[----:B------:R-:W-:Y:S05]  /*bec0*/  BRA `(.L_x_168) ;  /* 0xffffff8c007c7947 */ /* 0x000fea000383ffff */
.L_x_87:
[----:B-1----:R1:W2:Y:S02]  /*bed0*/  SYNCS.PHASECHK.TRANS64.TRYWAIT P0, [R3+URZ+0x80], R0 ;  /* 0x00008000030075a7 */ /* 0x0022a400080011ff */
[----:B--2---:R-:W-:Y:S05]  /*bee0*/  @!P0 NANOSLEEP.SYNCS 0x989680 ;  /* 0x009896800000895d */ /* 0x004fea0003900000 */
[----:B------:R-:W2:Y:S02]  /*bef0*/  @!P0 SYNCS.PHASECHK.TRANS64 P0, [R3+URZ+0x80], R0 ;  /* 0x00008000030085a7 */ /* 0x000ea400080010ff */
[----:B--2---:R-:W-:Y:S05]  /*bf00*/  @!P0 BRA `(.L_x_87) ;  /* 0xfffffffc00f08947 */ /* 0x004fea000383ffff */
[----:B------:R-:W-:Y:S05]  /*bf10*/  BRA `(.L_x_169) ;  /* 0xffffff9000487947 */ /* 0x000fea000383ffff */
.L_x_98:
[----:B--2---:R2:W1:Y:S02]  /*bf20*/  SYNCS.PHASECHK.TRANS64.TRYWAIT P1, [R3+URZ+0x30], R2 ;  /* 0x00003002030075a7 */ /* 0x00446400080211ff */
[----:B-1----:R-:W-:Y:S05]  /*bf30*/  @!P1 NANOSLEEP.SYNCS 0x989680 ;  /* 0x009896800000995d */ /* 0x002fea0003900000 */
[----:B------:R-:W1:Y:S02]  /*bf40*/  @!P1 SYNCS.PHASECHK.TRANS64 P1, [R3+URZ+0x30], R2 ;  /* 0x00003002030095a7 */ /* 0x000e6400080210ff */
[----:B-1----:R-:W-:Y:S05]  /*bf50*/  @!P1 BRA `(.L_x_98) ;  /* 0xfffffffc00f09947 */ /* 0x002fea000383ffff */
[----:B------:R-:W-:Y:S05]  /*bf60*/  BRA `(.L_x_97) ;  /* 0xffffff9c00cc7947 */ /* 0x000fea000383ffff */
.L_x_100:
[----:B--2---:R2:W4:Y:S02]  /*bf70*/  SYNCS.PHASECHK.TRANS64.TRYWAIT P0, [R177+URZ+0xa0], R4 ;  /* 0x0000a004b10075a7 */ /* 0x00452400080011ff */
[----:B----4-:R-:W-:Y:S05]  /*bf80*/  @!P0 NANOSLEEP.SYNCS 0x989680 ;  /* 0x009896800000895d */ /* 0x010fea0003900000 */
[----:B------:R-:W4:Y:S02]  /*bf90*/  @!P0 SYNCS.PHASECHK.TRANS64 P0, [R177+URZ+0xa0], R4 ;  /* 0x0000a004b10085a7 */ /* 0x000f2400080010ff */
[----:B----4-:R-:W-:Y:S05]  /*bfa0*/  @!P0 BRA `(.L_x_100) ;  /* 0xfffffffc00f08947 */ /* 0x010fea000383ffff */
[----:B------:R-:W-:Y:S05]  /*bfb0*/  BRA `(.L_x_99) ;  /* 0xffffffa000247947 */ /* 0x000fea000383ffff */
.L_x_109:
[----:B---3--:R3:W4:Y:S02]  /*bfc0*/  SYNCS.PHASECHK.TRANS64.TRYWAIT P0, [R190+URZ+0x30], R5 ;  /* 0x00003005be0075a7 */ /* 0x00872400080011ff */
[----:B----4-:R-:W-:Y:S05]  /*bfd0*/  @!P0 NANOSLEEP.SYNCS 0x989680 ;  /* 0x009896800000895d */ /* 0x010fea0003900000 */
[----:B------:R-:W4:Y:S02]  /*bfe0*/  @!P0 SYNCS.PHASECHK.TRANS64 P0, [R190+URZ+0x30], R5 ;  /* 0x00003005be0085a7 */ /* 0x000f2400080010ff */
[----:B----4-:R-:W-:Y:S05]  /*bff0*/  @!P0 BRA `(.L_x_109) ;  /* 0xfffffffc00f08947 */ /* 0x010fea000383ffff */
[----:B------:R-:W-:Y:S05]  /*c000*/  BRA `(.L_x_108) ;  /* 0xffffffb400347947 */ /* 0x000fea000383ffff */
.L_x_118:
[----:B---3--:R3:W4:Y:S02]  /*c010*/  SYNCS.PHASECHK.TRANS64.TRYWAIT P0, [R0+URZ+0x30], R7 ;  /* 0x00003007000075a7 */ /* 0x00872400080011ff */
[----:B----4-:R-:W-:Y:S05]  /*c020*/  @!P0 NANOSLEEP.SYNCS 0x989680 ;  /* 0x009896800000895d */ /* 0x010fea0003900000 */
[----:B------:R-:W4:Y:S02]  /*c030*/  @!P0 SYNCS.PHASECHK.TRANS64 P0, [R0+URZ+0x30], R7 ;  /* 0x00003007000085a7 */ /* 0x000f2400080010ff */
[----:B----4-:R-:W-:Y:S05]  /*c040*/  @!P0 BRA `(.L_x_118) ;  /* 0xfffffffc00f08947 */ /* 0x010fea000383ffff */
[----:B------:R-:W-:Y:S05]  /*c050*/  BRA `(.L_x_117) ;  /* 0xffffffc8008c7947 */ /* 0x000fea000383ffff */
.L_x_127:
[----:B---3--:R3:W4:Y:S02]  /*c060*/  SYNCS.PHASECHK.TRANS64.TRYWAIT P0, [R0+URZ+0x30], R5 ;  /* 0x00003005000075a7 */ /* 0x00872400080011ff */
[----:B----4-:R-:W-:Y:S05]  /*c070*/  @!P0 NANOSLEEP.SYNCS 0x989680 ;  /* 0x009896800000895d */ /* 0x010fea0003900000 */
[----:B------:R-:W4:Y:S02]  /*c080*/  @!P0 SYNCS.PHASECHK.TRANS64 P0, [R0+URZ+0x30], R5 ;  /* 0x00003005000085a7 */ /* 0x000f2400080010ff */
[----:B----4-:R-:W-:Y:S05]  /*c090*/  @!P0 BRA `(.L_x_127) ;  /* 0xfffffffc00f08947 */ /* 0x010fea000383ffff */
[----:B------:R-:W-:Y:S05]  /*c0a0*/  BRA `(.L_x_126) ;  /* 0xffffffdc00f07947 */ /* 0x000fea000383ffff */
        .weak           $__internal_0_$__cuda_sm10x_tcgen05_guardrail_trap_col_being_dealloced_not_returned_by_alloc
        .type           $__internal_0_$__cuda_sm10x_tcgen05_guardrail_trap_col_being_dealloced_not_returned_by_alloc,@function
        .size           $__internal_0_$__cuda_sm10x_tcgen05_guardrail_trap_col_being_dealloced_not_returned_by_alloc,($__internal_1_$__cuda_sm10x_tcgen05_guardrail_trap_phase_invalid_during_alloc - $__internal_0_$__cuda_sm10x_tcgen05_guardrail_trap_col_being_dealloced_not_returned_by_alloc)
$__internal_0_$__cuda_sm10x_tcgen05_guardrail_trap_col_being_dealloced_not_returned_by_alloc:
[----:B------:R-:W-:Y:S05]  /*c0b0*/  BPT.TRAP 0x1 ;  /* 0x000000040000795c */ /* 0x000fea0000300000 */
[----:B------:R-:W-:-:S04]  /*c0c0*/  HFMA2 R3, -RZ, RZ, 0, 0 ;  /* 0x00000000ff037431 */ /* 0x000fc800000001ff */
[----:B------:R-:W-:Y:S05]  /*c0d0*/  RET.REL.NODEC R2 `(_ZN7cutlass13device_kernelINS_4gemm6kernel13GemmUniversalIN4cute5tupleIJiiiiEEENS1_10collective13CollectiveMmaINS1_35MainloopSm100TmaUmmaWarpSpecializedILi3ELi2ELi2ENS5_IJNS4_1CILi1EEENSA_ILi2EEESB_EEEEENS5_IJNSA_ILi128EEENSA_ILi256EEESF_EEENS_12float_e4m3_tENS5_IJlSB_lEEESI_SJ_NS4_8TiledMMAINS4_8MMA_AtomIJNS4_10MMA_TraitsINS4_19SM100_MMA_F8F6F4_SSEJSI_SI_fSF_SG_NS4_17integral_constantINS4_4UMMA5MajorELSQ_0EEESR_NSO_INSP_7ScaleInELSS_0EEEST_EEEEEENS4_6LayoutINS5_IJSB_SB_SB_EEENS5_IJNSA_ILi0EEESY_SY_EEEEENS5_IJNS4_10UnderscoreES11_S11_EEEEENS4_23SM90_TMA_LOAD_MULTICASTENS4_14ComposedLayoutINS4_7SwizzleILi3ELi4ELi3EEENS4_18smem_ptr_flag_bitsILi8EEENSW_INS5_IJNSA_ILi8EEESF_EEENS5_IJSF_SB_EEEEEEEvNS4_8identityENS4_13SM90_TMA_LOADES1E_vS1F_EENS_8epilogue10collective18CollectiveEpilogueINS1I_23Sm100TmaWarpSpecializedILi4ELi2ELi64ELb0ELb0EEEJSH_NS5_IJNSW_ISF_SB_EENSW_INSA_ILi64EEESB_EEEEESI_SJ_SI_SJ_NS1I_6fusion15FusionCallbacksIS1M_NS1R_17LinearCombinationISI_fSI_fLNS_15FloatRoundStyleE2EEESH_S1Q_JEEENS4_5SM1004TMEM4LOAD26SM100_TMEM_LOAD_32dp32b64xES1G_NS15_INS16_ILi2ELi4ELi3EEES19_NSW_INS5_IJS1A_S1O_EEENS5_IJS1O_SB_EEEEEEENS4_39AutoVectorizingCopyWithAssumedAlignmentILi128EEENS4_14SM90_TMA_STOREES25_S27_S27_EEEvvEEEEvNT_6ParamsE) ;  /* 0xffffff3c02c87950 */ /* 0x000fea0003c3ffff */
        .weak           $__internal_1_$__cuda_sm10x_tcgen05_guardrail_trap_phase_invalid_during_alloc
        .type           $__internal_1_$__cuda_sm10x_tcgen05_guardrail_trap_phase_invalid_during_alloc,@function
        .size           $__internal_1_$__cuda_sm10x_tcgen05_guardrail_trap_phase_invalid_during_alloc,($__internal_2_$__cuda_sm10x_tcgen05_guardrail_trap_unallocated_columns_being_dealloced - $__internal_1_$__cuda_sm10x_tcgen05_guardrail_trap_phase_invalid_during_alloc)
$__internal_1_$__cuda_sm10x_tcgen05_guardrail_trap_phase_invalid_during_alloc:
[----:B------:R-:W-:Y:S05]  /*c0e0*/  BPT.TRAP 0x1 ;  /* 0x000000040000795c */ /* 0x000fea0000300000 */
[----:B------:R-:W-:-:S04]  /*c0f0*/  MOV R5, 0x0 ;  /* 0x0000000000057802 */ /* 0x000fc80000000f00 */
[----:B------:R-:W-:Y:S05]  /*c100*/  RET.REL.NODEC R4 `(_ZN7cutlass13device_kernelINS_4gemm6kernel13GemmUniversalIN4cute5tupleIJiiiiEEENS1_10collective13CollectiveMmaINS1_35MainloopSm100TmaUmmaWarpSpecializedILi3ELi2ELi2ENS5_IJNS4_1CILi1EEENSA_ILi2EEESB_EEEEENS5_IJNSA_ILi128EEENSA_ILi256EEESF_EEENS_12float_e4m3_tENS5_IJlSB_lEEESI_SJ_NS4_8TiledMMAINS4_8MMA_AtomIJNS4_10MMA_TraitsINS4_19SM100_MMA_F8F6F4_SSEJSI_SI_fSF_SG_NS4_17integral_constantINS4_4UMMA5MajorELSQ_0EEESR_NSO_INSP_7ScaleInELSS_0EEEST_EEEEEENS4_6LayoutINS5_IJSB_SB_SB_EEENS5_IJNSA_ILi0EEESY_SY_EEEEENS5_IJNS4_10UnderscoreES11_S11_EEEEENS4_23SM90_TMA_LOAD_MULTICASTENS4_14ComposedLayoutINS4_7SwizzleILi3ELi4ELi3EEENS4_18smem_ptr_flag_bitsILi8EEENSW_INS5_IJNSA_ILi8EEESF_EEENS5_IJSF_SB_EEEEEEEvNS4_8identityENS4_13SM90_TMA_LOADES1E_vS1F_EENS_8epilogue10collective18CollectiveEpilogueINS1I_23Sm100TmaWarpSpecializedILi4ELi2ELi64ELb0ELb0EEEJSH_NS5_IJNSW_ISF_SB_EENSW_INSA_ILi64EEESB_EEEEESI_SJ_SI_SJ_NS1I_6fusion15FusionCallbacksIS1M_NS1R_17LinearCombinationISI_fSI_fLNS_15FloatRoundStyleE2EEESH_S1Q_JEEENS4_5SM1004TMEM4LOAD26SM100_TMEM_LOAD_32dp32b64xES1G_NS15_INS16_ILi2ELi4ELi3EEES19_NSW_INS5_IJS1A_S1O_EEENS5_IJS1O_SB_EEEEEEENS4_39AutoVectorizingCopyWithAssumedAlignmentILi128EEENS4_14SM90_TMA_STOREES25_S27_S27_EEEvvEEEEvNT_6ParamsE) ;  /* 0xffffff3c04bc7950 */ /* 0x000fea0003c3ffff */
        .weak           $__internal_2_$__cuda_sm10x_tcgen05_guardrail_trap_unallocated_columns_being_dealloced
        .type           $__internal_2_$__cuda_sm10x_tcgen05_guardrail_trap_unallocated_columns_being_dealloced,@function
        .size           $__internal_2_$__cuda_sm10x_tcgen05_guardrail_trap_unallocated_columns_being_dealloced,(.L_x_171 - $__internal_2_$__cuda_sm10x_tcgen05_guardrail_trap_unallocated_columns_being_dealloced)
$__internal_2_$__cuda_sm10x_tcgen05_guardrail_trap_unallocated_columns_being_dealloced:
[----:B------:R-:W-:Y:S05]  /*c110*/  BPT.TRAP 0x1 ;  /* 0x000000040000795c */ /* 0x000fea0000300000 */
[----:B------:R-:W-:-:S04]  /*c120*/  HFMA2 R3, -RZ, RZ, 0, 0 ;  /* 0x00000000ff037431 */ /* 0x000fc800000001ff */
[----:B------:R-:W-:Y:S05]  /*c130*/  RET.REL.NODEC R2 `(_ZN7cutlass13device_kernelINS_4gemm6kernel13GemmUniversalIN4cute5tupleIJiiiiEEENS1_10collective13CollectiveMmaINS1_35MainloopSm100TmaUmmaWarpSpecializedILi3ELi2ELi2ENS5_IJNS4_1CILi1EEENSA_ILi2EEESB_EEEEENS5_IJNSA_ILi128EEENSA_ILi256EEESF_EEENS_12float_e4m3_tENS5_IJlSB_lEEESI_SJ_NS4_8TiledMMAINS4_8MMA_AtomIJNS4_10MMA_TraitsINS4_19SM100_MMA_F8F6F4_SSEJSI_SI_fSF_SG_NS4_17integral_constantINS4_4UMMA5MajorELSQ_0EEESR_NSO_INSP_7ScaleInELSS_0EEEST_EEEEEENS4_6LayoutINS5_IJSB_SB_SB_EEENS5_IJNSA_ILi0EEESY_SY_EEEEENS5_IJNS4_10UnderscoreES11_S11_EEEEENS4_23SM90_TMA_LOAD_MULTICASTENS4_14ComposedLayoutINS4_7SwizzleILi3ELi4ELi3EEENS4_18smem_ptr_flag_bitsILi8EEENSW_INS5_IJNSA_ILi8EEESF_EEENS5_IJSF_SB_EEEEEEEvNS4_8identityENS4_13SM90_TMA_LOADES1E_vS1F_EENS_8epilogue10collective18CollectiveEpilogueINS1I_23Sm100TmaWarpSpecializedILi4ELi2ELi64ELb0ELb0EEEJSH_NS5_IJNSW_ISF_SB_EENSW_INSA_ILi64EEESB_EEEEESI_SJ_SI_SJ_NS1I_6fusion15FusionCallbacksIS1M_NS1R_17LinearCombinationISI_fSI_fLNS_15FloatRoundStyleE2EEESH_S1Q_JEEENS4_5SM1004TMEM4LOAD26SM100_TMEM_LOAD_32dp32b64xES1G_NS15_INS16_ILi2ELi4ELi3EEES19_NSW_INS5_IJS1A_S1O_EEENS5_IJS1O_SB_EEEEEEENS4_39AutoVectorizingCopyWithAssumedAlignmentILi128EEENS4_14SM90_TMA_STOREES25_S27_S27_EEEvvEEEEvNT_6ParamsE) ;  /* 0xffffff3c02b07950 */ /* 0x000fea0003c3ffff */
.L_x_170:
[----:B------:R-:W-:-:S00]  /*c140*/  BRA `(.L_x_170) ;  /* 0xfffffffc00fc7947 */ /* 0x000fc0000383ffff */
[----:B------:R-:W-:-:S00]  /*c150*/  NOP ;  /* 0x0000000000007918 */ /* 0x000fc00000000000 */
        /* <DEDUP_REMOVED lines=10> */
.L_x_171:


//--------------------- .nv.global.init           --------------------------
	.section	.nv.global.init,"aw",@progbits
.nv.global.init:
	.type		$str$27,@object
	.size		$str$27,($str$28 - $str$27)
$str$27:
        /*0000*/ 	.byte	0x28, 0x61, 0x64, 0x64, 0x72, 0x65, 0x73, 0x73, 0x20, 0x26, 0x20, 0x6d, 0x61, 0x73, 0x6b, 0x29
        /*0010*/ 	.byte	0x20, 0x3d, 0x3d, 0x20, 0x30, 0x00
	.type		$str$28,@object
	.size		$str$28,($str$26 - $str$28)
$str$28:
        /*0016*/ 	.byte	0x2f, 0x74, 0x6d, 0x70, 0x2f, 0x63, 0x75, 0x74, 0x6c, 0x61, 0x73, 0x73, 0x5f, 0x73, 0x77, 0x65
        /*0026*/ 	.byte	0x65, 0x70, 0x5f, 0x73, 0x72, 0x63, 0x2f, 0x69, 0x6e, 0x63, 0x6c, 0x75, 0x64, 0x65, 0x2f, 0x63
        /*0036*/ 	.byte	0x75, 0x74, 0x65, 0x2f, 0x70, 0x6f, 0x69, 0x6e, 0x74, 0x65, 0x72, 0x5f, 0x66, 0x6c, 0x61, 0x67
        /*0046*/ 	.byte	0x67, 0x65, 0x64, 0x2e, 0x68, 0x70, 0x70, 0x00
	.type		$str$26,@object
	.size		$str$26,($str$25 - $str$26)
$str$26:
        /*004e*/ 	.byte	0x2f, 0x74, 0x6d, 0x70, 0x2f, 0x63, 0x75, 0x74, 0x6c, 0x61, 0x73, 0x73, 0x5f, 0x73, 0x77, 0x65
        /*005e*/ 	.byte	0x65, 0x70, 0x5f, 0x73, 0x72, 0x63, 0x2f, 0x69, 0x6e, 0x63, 0x6c, 0x75, 0x64, 0x65, 0x2f, 0x63
        /*006e*/ 	.byte	0x75, 0x74, 0x65, 0x2f, 0x61, 0x74, 0x6f, 0x6d, 0x2f, 0x63, 0x6f, 0x70, 0x79, 0x5f, 0x74, 0x72
        /*007e*/ 	.byte	0x61, 0x69, 0x74, 0x73, 0x5f, 0x73, 0x6d, 0x31, 0x30, 0x30, 0x2e, 0x68, 0x70, 0x70, 0x00
	.type		$str$25,@object
	.size		$str$25,(__unnamed_1 - $str$25)
$str$25:
        /*008d*/ 	.byte	0x28, 0x28, 0x75, 0x69, 0x6e, 0x74, 0x33, 0x32, 0x5f, 0x74, 0x28, 0x74, 0x68, 0x72, 0x65, 0x61
        /*009d*/ 	.byte	0x64, 0x49, 0x64, 0x78, 0x2e, 0x78, 0x29, 0x20, 0x2f, 0x20, 0x33, 0x32, 0x29, 0x20, 0x25, 0x20
        /*00ad*/ 	.byte	0x34, 0x29, 0x20, 0x3d, 0x3d, 0x20, 0x28, 0x28, 0x28, 0x74, 0x6d, 0x65, 0x6d, 0x5f, 0x61, 0x64
        /*00bd*/ 	.byte	0x64, 0x72, 0x20, 0x3e, 0x3e, 0x20, 0x31, 0x36, 0x29, 0x20, 0x2f, 0x20, 0x33, 0x32, 0x29, 0x20
        /*00cd*/ 	.byte	0x25, 0x20, 0x34, 0x29, 0x00
	.type		__unnamed_1,@object
	.size		__unnamed_1,(__unnamed_2 - __unnamed_1)
__unnamed_1:
        /*00d2*/ 	.byte	0x61, 0x75, 0x74, 0x6f, 0x20, 0x63, 0x75, 0x74, 0x65, 0x3a, 0x3a, 0x61, 0x73, 0x5f, 0x70, 0x6f
        /* <DEDUP_REMOVED lines=24> */
        /*0262*/ 	.byte	0x43, 0x3c, 0x38, 0x31, 0x39, 0x32, 0x3e, 0x3e, 0x3e, 0x3e, 0x5d, 0x00
	.type		__unnamed_2,@object
	.size		__unnamed_2,(__unnamed_3 - __unnamed_2)
__unnamed_2:
        /* <DEDUP_REMOVED lines=26> */
	.type		__unnamed_3,@object
	.size		__unnamed_3,(.L_3 - __unnamed_3)
__unnamed_3:
        /* <DEDUP_REMOVED lines=42> */
        /*06aa*/ 	.byte	0x3e, 0x3e, 0x3e, 0x3e, 0x5d, 0x00
.L_3:


//--------------------- .nv.shared._ZN7cutlass13device_kernelINS_4gemm6kernel13GemmUniversalIN4cute5tupleIJiiiiEEENS1_10collective13CollectiveMmaINS1_35MainloopSm100TmaUmmaWarpSpecializedILi3ELi2ELi2ENS5_IJNS4_1CILi1EEENSA_ILi2EEESB_EEEEENS5_IJNSA_ILi128EEENSA_ILi256EEESF_EEENS_12float_e4m3_tENS5_IJlSB_lEEESI_SJ_NS4_8TiledMMAINS4_8MMA_AtomIJNS4_10MMA_TraitsINS4_19SM100_MMA_F8F6F4_SSEJSI_SI_fSF_SG_NS4_17integral_constantINS4_4UMMA5MajorELSQ_0EEESR_NSO_INSP_7ScaleInELSS_0EEEST_EEEEEENS4_6LayoutINS5_IJSB_SB_SB_EEENS5_IJNSA_ILi0EEESY_SY_EEEEENS5_IJNS4_10UnderscoreES11_S11_EEEEENS4_23SM90_TMA_LOAD_MULTICASTENS4_14ComposedLayoutINS4_7SwizzleILi3ELi4ELi3EEENS4_18smem_ptr_flag_bitsILi8EEENSW_INS5_IJNSA_ILi8EEESF_EEENS5_IJSF_SB_EEEEEEEvNS4_8identityENS4_13SM90_TMA_LOADES1E_vS1F_EENS_8epilogue10collective18CollectiveEpilogueINS1I_23Sm100TmaWarpSpecializedILi4ELi2ELi64ELb0ELb0EEEJSH_NS5_IJNSW_ISF_SB_EENSW_INSA_ILi64EEESB_EEEEESI_SJ_SI_SJ_NS1I_6fusion15FusionCallbacksIS1M_NS1R_17LinearCombinationISI_fSI_fLNS_15FloatRoundStyleE2EEESH_S1Q_JEEENS4_5SM1004TMEM4LOAD26SM100_TMEM_LOAD_32dp32b64xES1G_NS15_INS16_ILi2ELi4ELi3EEES19_NSW_INS5_IJS1A_S1O_EEENS5_IJS1O_SB_EEEEEEENS4_39AutoVectorizingCopyWithAssumedAlignmentILi128EEENS4_14SM90_TMA_STOREES25_S27_S27_EEEvvEEEEvNT_6ParamsE --------------------------
	.section	.nv.shared._ZN7cutlass13device_kernelINS_4gemm6kernel13GemmUniversalIN4cute5tupleIJiiiiEEENS1_10collective13CollectiveMmaINS1_35MainloopSm100TmaUmmaWarpSpecializedILi3ELi2ELi2ENS5_IJNS4_1CILi1EEENSA_ILi2EEESB_EEEEENS5_IJNSA_ILi128EEENSA_ILi256EEESF_EEENS_12float_e4m3_tENS5_IJlSB_lEEESI_SJ_NS4_8TiledMMAINS4_8MMA_AtomIJNS4_10MMA_TraitsINS4_19SM100_MMA_F8F6F4_SSEJSI_SI_fSF_SG_NS4_17integral_constantINS4_4UMMA5MajorELSQ_0EEESR_NSO_INSP_7ScaleInELSS_0EEEST_EEEEEENS4_6LayoutINS5_IJSB_SB_SB_EEENS5_IJNSA_ILi0EEESY_SY_EEEEENS5_IJNS4_10UnderscoreES11_S11_EEEEENS4_23SM90_TMA_LOAD_MULTICASTENS4_14ComposedLayoutINS4_7SwizzleILi3ELi4ELi3EEENS4_18smem_ptr_flag_bitsILi8EEENSW_INS5_IJNSA_ILi8EEESF_EEENS5_IJSF_SB_EEEEEEEvNS4_8identityENS4_13SM90_TMA_LOADES1E_vS1F_EENS_8epilogue10collective18CollectiveEpilogueINS1I_23Sm100TmaWarpSpecializedILi4ELi2ELi64ELb0ELb0EEEJSH_NS5_IJNSW_ISF_SB_EENSW_INSA_ILi64EEESB_EEEEESI_SJ_SI_SJ_NS1I_6fusion15FusionCallbacksIS1M_NS1R_17LinearCombinationISI_fSI_fLNS_15FloatRoundStyleE2EEESH_S1Q_JEEENS4_5SM1004TMEM4LOAD26SM100_TMEM_LOAD_32dp32b64xES1G_NS15_INS16_ILi2ELi4ELi3EEES19_NSW_INS5_IJS1A_S1O_EEENS5_IJS1O_SB_EEEEEEENS4_39AutoVectorizingCopyWithAssumedAlignmentILi128EEENS4_14SM90_TMA_STOREES25_S27_S27_EEEvvEEEEvNT_6ParamsE,"aw",@nobits
	.sectionflags	@""
	.align	16
	.zero		1024


//--------------------- .nv.shared.reserved.0     --------------------------
	.section	.nv.shared.reserved.0,"aw",@nobits
	.weak		__nv_reservedSMEM_offset_0_alias
	.size		__nv_reservedSMEM_offset_0_alias, 0, 64
	.other		__nv_reservedSMEM_offset_0_alias,@"STO_CUDA_RESERVED_SHARED STV_DEFAULT"
__nv_reservedSMEM_offset_0_alias:
	.zero		0
.nv.shared.reserved.0:
	.zero		64
	.weak		__nv_reservedSMEM_tcgen05_partition
	.type		__nv_reservedSMEM_tcgen05_partition,@object
	.size		__nv_reservedSMEM_tcgen05_partition,(.L_0 - __nv_reservedSMEM_tcgen05_partition)
__nv_reservedSMEM_tcgen05_partition:
	.zero		32
.L_0:


//--------------------- .nv.global                --------------------------
	.section	.nv.global,"aw",@nobits
.nv.global:
	.type		_ZN40_INTERNAL_ad7c380e_4_k_cu_66d250cc_318294cute1_E,@object
	.size		_ZN40_INTERNAL_ad7c380e_4_k_cu_66d250cc_318294cute1_E,(_ZN40_INTERNAL_ad7c380e_4_k_cu_66d250cc_318294cuda3std3__45__cpo6cbeginE - _ZN40_INTERNAL_ad7c380e_4_k_cu_66d250cc_318294cute1_E)
_ZN40_INTERNAL_ad7c380e_4_k_cu_66d250cc_318294cute1_E:
	.zero		1
	.type		_ZN40_INTERNAL_ad7c380e_4_k_cu_66d250cc_318294cuda3std3__45__cpo6cbeginE,@object
	.size		_ZN40_INTERNAL_ad7c380e_4_k_cu_66d250cc_318294cuda3std3__45__cpo6cbeginE,(_ZN40_INTERNAL_ad7c380e_4_k_cu_66d250cc_318294cuda3std3__48in_placeE - _ZN40_INTERNAL_ad7c380e_4_k_cu_66d250cc_318294cuda3std3__45__cpo6cbeginE)
_ZN40_INTERNAL_ad7c380e_4_k_cu_66d250cc_318294cuda3std3__45__cpo6cbeginE:
	.zero		1
	.type		_ZN40_INTERNAL_ad7c380e_4_k_cu_66d250cc_318294cuda3std3__48in_placeE,@object
	.size		_ZN40_INTERNAL_ad7c380e_4_k_cu_66d250cc_318294cuda3std3__48in_placeE,(_ZN40_INTERNAL_ad7c380e_4_k_cu_66d250cc_318294cuda3std6ranges3__45__cpo9iter_moveE - _ZN40_INTERNAL_ad7c380e_4_k_cu_66d250cc_318294cuda3std3__48in_placeE)
_ZN40_INTERNAL_ad7c380e_4_k_cu_66d250cc_318294cuda3std3__48in_placeE:
	.zero		1
	.type		_ZN40_INTERNAL_ad7c380e_4_k_cu_66d250cc_318294cuda3std6ranges3__45__cpo9iter_moveE,@object
	.size		_ZN40_INTERNAL_ad7c380e_4_k_cu_66d250cc_318294cuda3std6ranges3__45__cpo9iter_moveE,(_ZN40_INTERNAL_ad7c380e_4_k_cu_66d250cc_318294cuda3std3__45__cpo5beginE - _ZN40_INTERNAL_ad7c380e_4_k_cu_66d250cc_318294cuda3std6ranges3__45__cpo9iter_moveE)
_ZN40_INTERNAL_ad7c380e_4_k_cu_66d250cc_318294cuda3std6ranges3__45__cpo9iter_moveE:
	.zero		1
	.type		_ZN40_INTERNAL_ad7c380e_4_k_cu_66d250cc_318294cuda3std3__45__cpo5beginE,@object
	.size		_ZN40_INTERNAL_ad7c380e_4_k_cu_66d250cc_318294cuda3std3__45__cpo5beginE,(_ZN40_INTERNAL_ad7c380e_4_k_cu_66d250cc_318294cuda3std3__442_GLOBAL__N__ad7c380e_4_k_cu_66d250cc_318296ignoreE - _ZN40_INTERNAL_ad7c380e_4_k_cu_66d250cc_318294cuda3std3__45__cpo5beginE)
_ZN40_INTERNAL_ad7c380e_4_k_cu_66d250cc_318294cuda3std3__45__cpo5beginE:
	.zero		1
	.type		_ZN40_INTERNAL_ad7c380e_4_k_cu_66d250cc_318294cuda3std3__442_GLOBAL__N__ad7c380e_4_k_cu_66d250cc_318296ignoreE,@object
	.size		_ZN40_INTERNAL_ad7c380e_4_k_cu_66d250cc_318294cuda3std3__442_GLOBAL__N__ad7c380e_4_k_cu_66d250cc_318296ignoreE,(_ZN40_INTERNAL_ad7c380e_4_k_cu_66d250cc_318294cute7productE - _ZN40_INTERNAL_ad7c380e_4_k_cu_66d250cc_318294cuda3std3__442_GLOBAL__N__ad7c380e_4_k_cu_66d250cc_318296ignoreE)
_ZN40_INTERNAL_ad7c380e_4_k_cu_66d250cc_318294cuda3std3__442_GLOBAL__N__ad7c380e_4_k_cu_66d250cc_318296ignoreE:
	.zero		1
	.type		_ZN40_INTERNAL_ad7c380e_4_k_cu_66d250cc_318294cute7productE,@object
	.size		_ZN40_INTERNAL_ad7c380e_4_k_cu_66d250cc_318294cute7productE,(_ZN40_INTERNAL_ad7c380e_4_k_cu_66d250cc_318294cuda3std3__45__cpo3endE - _ZN40_INTERNAL_ad7c380e_4_k_cu_66d250cc_318294cute7productE)
_ZN40_INTERNAL_ad7c380e_4_k_cu_66d250cc_318294cute7productE:
	.zero		1
	.type		_ZN40_INTERNAL_ad7c380e_4_k_cu_66d250cc_318294cuda3std3__45__cpo3endE,@object
	.size		_ZN40_INTERNAL_ad7c380e_4_k_cu_66d250cc_318294cuda3std3__45__cpo3endE,(_ZN40_INTERNAL_ad7c380e_4_k_cu_66d250cc_318294cuda3std3__419piecewise_constructE - _ZN40_INTERNAL_ad7c380e_4_k_cu_66d250cc_318294cuda3std3__45__cpo3endE)
_ZN40_INTERNAL_ad7c380e_4_k_cu_66d250cc_318294cuda3std3__45__cpo3endE:
	.zero		1
	.type		_ZN40_INTERNAL_ad7c380e_4_k_cu_66d250cc_318294cuda3std3__419piecewise_constructE,@object
	.size		_ZN40_INTERNAL_ad7c380e_4_k_cu_66d250cc_318294cuda3std3__419piecewise_constructE,(_ZN40_INTERNAL_ad7c380e_4_k_cu_66d250cc_318294cuda3std3__45__cpo4cendE - _ZN40_INTERNAL_ad7c380e_4_k_cu_66d250cc_318294cuda3std3__419piecewise_constructE)
_ZN40_INTERNAL_ad7c380e_4_k_cu_66d250cc_318294cuda3std3__419piecewise_constructE:
	.zero		1
	.type		_ZN40_INTERNAL_ad7c380e_4_k_cu_66d250cc_318294cuda3std3__45__cpo4cendE,@object
	.size		_ZN40_INTERNAL_ad7c380e_4_k_cu_66d250cc_318294cuda3std3__45__cpo4cendE,(_ZN40_INTERNAL_ad7c380e_4_k_cu_66d250cc_318294cuda3std6ranges3__45__cpo4swapE - _ZN40_INTERNAL_ad7c380e_4_k_cu_66d250cc_318294cuda3std3__45__cpo4cendE)
_ZN40_INTERNAL_ad7c380e_4_k_cu_66d250cc_318294cuda3std3__45__cpo4cendE:
	.zero		1
	.type		_ZN40_INTERNAL_ad7c380e_4_k_cu_66d250cc_318294cuda3std6ranges3__45__cpo4swapE,@object
	.size		_ZN40_INTERNAL_ad7c380e_4_k_cu_66d250cc_318294cuda3std6ranges3__45__cpo4swapE,(.L_11 - _ZN40_INTERNAL_ad7c380e_4_k_cu_66d250cc_318294cuda3std6ranges3__45__cpo4swapE)
_ZN40_INTERNAL_ad7c380e_4_k_cu_66d250cc_318294cuda3std6ranges3__45__cpo4swapE:
	.zero		1
.L_11:


//--------------------- .nv.constant0._ZN7cutlass13device_kernelINS_4gemm6kernel13GemmUniversalIN4cute5tupleIJiiiiEEENS1_10collective13CollectiveMmaINS1_35MainloopSm100TmaUmmaWarpSpecializedILi3ELi2ELi2ENS5_IJNS4_1CILi1EEENSA_ILi2EEESB_EEEEENS5_IJNSA_ILi128EEENSA_ILi256EEESF_EEENS_12float_e4m3_tENS5_IJlSB_lEEESI_SJ_NS4_8TiledMMAINS4_8MMA_AtomIJNS4_10MMA_TraitsINS4_19SM100_MMA_F8F6F4_SSEJSI_SI_fSF_SG_NS4_17integral_constantINS4_4UMMA5MajorELSQ_0EEESR_NSO_INSP_7ScaleInELSS_0EEEST_EEEEEENS4_6LayoutINS5_IJSB_SB_SB_EEENS5_IJNSA_ILi0EEESY_SY_EEEEENS5_IJNS4_10UnderscoreES11_S11_EEEEENS4_23SM90_TMA_LOAD_MULTICASTENS4_14ComposedLayoutINS4_7SwizzleILi3ELi4ELi3EEENS4_18smem_ptr_flag_bitsILi8EEENSW_INS5_IJNSA_ILi8EEESF_EEENS5_IJSF_SB_EEEEEEEvNS4_8identityENS4_13SM90_TMA_LOADES1E_vS1F_EENS_8epilogue10collective18CollectiveEpilogueINS1I_23Sm100TmaWarpSpecializedILi4ELi2ELi64ELb0ELb0EEEJSH_NS5_IJNSW_ISF_SB_EENSW_INSA_ILi64EEESB_EEEEESI_SJ_SI_SJ_NS1I_6fusion15FusionCallbacksIS1M_NS1R_17LinearCombinationISI_fSI_fLNS_15FloatRoundStyleE2EEESH_S1Q_JEEENS4_5SM1004TMEM4LOAD26SM100_TMEM_LOAD_32dp32b64xES1G_NS15_INS16_ILi2ELi4ELi3EEES19_NSW_INS5_IJS1A_S1O_EEENS5_IJS1O_SB_EEEEEEENS4_39AutoVectorizingCopyWithAssumedAlignmentILi128EEENS4_14SM90_TMA_STOREES25_S27_S27_EEEvvEEEEvNT_6ParamsE --------------------------
	.section	.nv.constant0._ZN7cutlass13device_kernelINS_4gemm6kernel13GemmUniversalIN4cute5tupleIJiiiiEEENS1_10collective13CollectiveMmaINS1_35MainloopSm100TmaUmmaWarpSpecializedILi3ELi2ELi2ENS5_IJNS4_1CILi1EEENSA_ILi2EEESB_EEEEENS5_IJNSA_ILi128EEENSA_ILi256EEESF_EEENS_12float_e4m3_tENS5_IJlSB_lEEESI_SJ_NS4_8TiledMMAINS4_8MMA_AtomIJNS4_10MMA_TraitsINS4_19SM100_MMA_F8F6F4_SSEJSI_SI_fSF_SG_NS4_17integral_constantINS4_4UMMA5MajorELSQ_0EEESR_NSO_INSP_7ScaleInELSS_0EEEST_EEEEEENS4_6LayoutINS5_IJSB_SB_SB_EEENS5_IJNSA_ILi0EEESY_SY_EEEEENS5_IJNS4_10UnderscoreES11_S11_EEEEENS4_23SM90_TMA_LOAD_MULTICASTENS4_14ComposedLayoutINS4_7SwizzleILi3ELi4ELi3EEENS4_18smem_ptr_flag_bitsILi8EEENSW_INS5_IJNSA_ILi8EEESF_EEENS5_IJSF_SB_EEEEEEEvNS4_8identityENS4_13SM90_TMA_LOADES1E_vS1F_EENS_8epilogue10collective18CollectiveEpilogueINS1I_23Sm100TmaWarpSpecializedILi4ELi2ELi64ELb0ELb0EEEJSH_NS5_IJNSW_ISF_SB_EENSW_INSA_ILi64EEESB_EEEEESI_SJ_SI_SJ_NS1I_6fusion15FusionCallbacksIS1M_NS1R_17LinearCombinationISI_fSI_fLNS_15FloatRoundStyleE2EEESH_S1Q_JEEENS4_5SM1004TMEM4LOAD26SM100_TMEM_LOAD_32dp32b64xES1G_NS15_INS16_ILi2ELi4ELi3EEES19_NSW_INS5_IJS1A_S1O_EEENS5_IJS1O_SB_EEEEEEENS4_39AutoVectorizingCopyWithAssumedAlignmentILi128EEENS4_14SM90_TMA_STOREES25_S27_S27_EEEvvEEEEvNT_6ParamsE,"a",@progbits
	.sectionflags	@""
	.align	4
.nv.constant0._ZN7cutlass13device_kernelINS_4gemm6kernel13GemmUniversalIN4cute5tupleIJiiiiEEENS1_10collective13CollectiveMmaINS1_35MainloopSm100TmaUmmaWarpSpecializedILi3ELi2ELi2ENS5_IJNS4_1CILi1EEENSA_ILi2EEESB_EEEEENS5_IJNSA_ILi128EEENSA_ILi256EEESF_EEENS_12float_e4m3_tENS5_IJlSB_lEEESI_SJ_NS4_8TiledMMAINS4_8MMA_AtomIJNS4_10MMA_TraitsINS4_19SM100_MMA_F8F6F4_SSEJSI_SI_fSF_SG_NS4_17integral_constantINS4_4UMMA5MajorELSQ_0EEESR_NSO_INSP_7ScaleInELSS_0EEEST_EEEEEENS4_6LayoutINS5_IJSB_SB_SB_EEENS5_IJNSA_ILi0EEESY_SY_EEEEENS5_IJNS4_10UnderscoreES11_S11_EEEEENS4_23SM90_TMA_LOAD_MULTICASTENS4_14ComposedLayoutINS4_7SwizzleILi3ELi4ELi3EEENS4_18smem_ptr_flag_bitsILi8EEENSW_INS5_IJNSA_ILi8EEESF_EEENS5_IJSF_SB_EEEEEEEvNS4_8identityENS4_13SM90_TMA_LOADES1E_vS1F_EENS_8epilogue10collective18CollectiveEpilogueINS1I_23Sm100TmaWarpSpecializedILi4ELi2ELi64ELb0ELb0EEEJSH_NS5_IJNSW_ISF_SB_EENSW_INSA_ILi64EEESB_EEEEESI_SJ_SI_SJ_NS1I_6fusion15FusionCallbacksIS1M_NS1R_17LinearCombinationISI_fSI_fLNS_15FloatRoundStyleE2EEESH_S1Q_JEEENS4_5SM1004TMEM4LOAD26SM100_TMEM_LOAD_32dp32b64xES1G_NS15_INS16_ILi2ELi4ELi3EEES19_NSW_INS5_IJS1A_S1O_EEENS5_IJS1O_SB_EEEEEEENS4_39AutoVectorizingCopyWithAssumedAlignmentILi128EEENS4_14SM90_TMA_STOREES25_S27_S27_EEEvvEEEEvNT_6ParamsE:
	.zero		2944


//--------------------- SYMBOLS --------------------------

	.type		.nv.reservedSmem.offset0,@object
	.size		.nv.reservedSmem.offset0,0x4
	.type		.nv.reservedSmem.cap,@object
	.size		.nv.reservedSmem.cap,0x4
	.type		__assertfail,@function
